	.target	sm_100a

	.elftype	@"ET_EXEC"


//--------------------- .note.nv.tkinfo           --------------------------
	.section	.note.nv.tkinfo,"",@"SHT_NOTE"
	.sectionflags	@"SHF_NOTE_NV_TKINFO"
	.tkinfo
        /*0018*/ 	.word	0x00000002
        /*0030*/ 	.string	""
        /*0030*/ 	.string	"ptxas"
        /*0030*/ 	.string	"Cuda compilation tools, release 13.0, V13.0.88"
        /*0030*/ 	.string	"Build cuda_13.0.r13.0/compiler.36424714_0"
        /*0030*/ 	.string	"-arch sm_100a -m 64 "



//--------------------- .note.nv.cuinfo           --------------------------
	.section	.note.nv.cuinfo,"",@"SHT_NOTE"
	.sectionflags	@"SHF_NOTE_NV_CUINFO"
        /*0018*/ 	.short	0x0002
        /*001a*/ 	.short	0x0064
        /*001c*/ 	.short	0x0082
	.zero		2


//--------------------- .nv.info                  --------------------------
	.section	.nv.info,"",@"SHT_CUDA_INFO"
	.align	4


	//----- nvinfo : EIATTR_REGCOUNT
	.align		4
        /*0000*/ 	.byte	0x04, 0x2f
        /*0002*/ 	.short	(.L_16 - .L_15)
	.align		4
.L_15:
        /*0004*/ 	.word	index@(_ZN7cutlass13device_kernelINS_4gemm6kernel13GemmUniversalIN4cute5tupleIJiiiiEEENS1_10collective13CollectiveMmaINS1_35MainloopSm100TmaUmmaWarpSpecializedILi6ELi2ELi4ENS5_IJNS4_1CILi1EEESB_SB_EEEEENS5_IJNSA_ILi128EEENSA_ILi16EEENSA_ILi256EEEEEEaNS5_IJlSB_lEEEaSI_NS4_8TiledMMAINS4_8MMA_AtomIJNS4_15SM100_MMA_S8_SSIaaiLi128ELi16ELNS4_4UMMA5MajorE0ELSN_0ELNSM_8SaturateE0EEEEEENS4_6LayoutISC_NS5_IJNSA_ILi0EEESS_SS_EEEEENS5_IJNS4_10UnderscoreESV_SV_EEEEENS4_13SM90_TMA_LOADENS4_14ComposedLayoutINS4_7SwizzleILi3ELi4ELi3EEENS4_18smem_ptr_flag_bitsILi8EEENSR_INS5_IJNSA_ILi8EEESE_EEENS5_IJSE_SB_EEEEEEEvNS4_8identityESY_S18_vS19_EENS_8epilogue10collective18CollectiveEpilogueINS1B_23Sm100TmaWarpSpecializedILi1ELi1ELi16ELb0ELb0EEEJSH_NS5_IJNSR_ISE_SB_EENSR_ISF_SB_EEEEEaSI_aSI_NS1B_6fusion15FusionCallbacksIS1F_NS1J_17LinearCombinationIaiaiLNS_15FloatRoundStyleE2EEESH_S1I_JEEENS4_5SM1004TMEM4LOAD26SM100_TMEM_LOAD_32dp32b16xESY_NSZ_INS10_ILi0ELi4ELi3EEES13_NSR_INS5_IJS14_SF_EEENS5_IJSF_SB_EEEEEEENS4_39AutoVectorizingCopyWithAssumedAlignmentILi128EEENS4_14SM90_TMA_STOREES1X_S1Z_S1Z_EEEvvEEEEvNT_6ParamsE)
        /*0008*/ 	.word	0x00000047


	//----- nvinfo : EIATTR_FRAME_SIZE
	.align		4
.L_16:
        /*000c*/ 	.byte	0x04, 0x11
        /*000e*/ 	.short	(.L_18 - .L_17)
	.align		4
.L_17:
        /*0010*/ 	.word	index@($__internal_2_$__cuda_sm10x_tcgen05_guardrail_trap_unallocated_columns_being_dealloced)
        /*0014*/ 	.word	0x00000000


	//----- nvinfo : EIATTR_FRAME_SIZE
	.align		4
.L_18:
        /*0018*/ 	.byte	0x04, 0x11
        /*001a*/ 	.short	(.L_20 - .L_19)
	.align		4
.L_19:
        /*001c*/ 	.word	index@($__internal_1_$__cuda_sm10x_tcgen05_guardrail_trap_phase_invalid_during_alloc)
        /*0020*/ 	.word	0x00000000


	//----- nvinfo : EIATTR_FRAME_SIZE
	.align		4
.L_20:
        /*0024*/ 	.byte	0x04, 0x11
        /*0026*/ 	.short	(.L_22 - .L_21)
	.align		4
.L_21:
        /*0028*/ 	.word	index@($__internal_0_$__cuda_sm10x_tcgen05_guardrail_trap_col_being_dealloced_not_returned_by_alloc)
        /*002c*/ 	.word	0x00000000


	//----- nvinfo : EIATTR_FRAME_SIZE
	.align		4
.L_22:
        /*0030*/ 	.byte	0x04, 0x11
        /*0032*/ 	.short	(.L_24 - .L_23)
	.align		4
.L_23:
        /*0034*/ 	.word	index@(_ZN7cutlass13device_kernelINS_4gemm6kernel13GemmUniversalIN4cute5tupleIJiiiiEEENS1_10collective13CollectiveMmaINS1_35MainloopSm100TmaUmmaWarpSpecializedILi6ELi2ELi4ENS5_IJNS4_1CILi1EEESB_SB_EEEEENS5_IJNSA_ILi128EEENSA_ILi16EEENSA_ILi256EEEEEEaNS5_IJlSB_lEEEaSI_NS4_8TiledMMAINS4_8MMA_AtomIJNS4_15SM100_MMA_S8_SSIaaiLi128ELi16ELNS4_4UMMA5MajorE0ELSN_0ELNSM_8SaturateE0EEEEEENS4_6LayoutISC_NS5_IJNSA_ILi0EEESS_SS_EEEEENS5_IJNS4_10UnderscoreESV_SV_EEEEENS4_13SM90_TMA_LOADENS4_14ComposedLayoutINS4_7SwizzleILi3ELi4ELi3EEENS4_18smem_ptr_flag_bitsILi8EEENSR_INS5_IJNSA_ILi8EEESE_EEENS5_IJSE_SB_EEEEEEEvNS4_8identityESY_S18_vS19_EENS_8epilogue10collective18CollectiveEpilogueINS1B_23Sm100TmaWarpSpecializedILi1ELi1ELi16ELb0ELb0EEEJSH_NS5_IJNSR_ISE_SB_EENSR_ISF_SB_EEEEEaSI_aSI_NS1B_6fusion15FusionCallbacksIS1F_NS1J_17LinearCombinationIaiaiLNS_15FloatRoundStyleE2EEESH_S1I_JEEENS4_5SM1004TMEM4LOAD26SM100_TMEM_LOAD_32dp32b16xESY_NSZ_INS10_ILi0ELi4ELi3EEES13_NSR_INS5_IJS14_SF_EEENS5_IJSF_SB_EEEEEEENS4_39AutoVectorizingCopyWithAssumedAlignmentILi128EEENS4_14SM90_TMA_STOREES1X_S1Z_S1Z_EEEvvEEEEvNT_6ParamsE)
        /*0038*/ 	.word	0x00000000


	//----- nvinfo : EIATTR_MIN_STACK_SIZE
	.align		4
.L_24:
        /*003c*/ 	.byte	0x04, 0x12
        /*003e*/ 	.short	(.L_26 - .L_25)
	.align		4
.L_25:
        /*0040*/ 	.word	index@(_ZN7cutlass13device_kernelINS_4gemm6kernel13GemmUniversalIN4cute5tupleIJiiiiEEENS1_10collective13CollectiveMmaINS1_35MainloopSm100TmaUmmaWarpSpecializedILi6ELi2ELi4ENS5_IJNS4_1CILi1EEESB_SB_EEEEENS5_IJNSA_ILi128EEENSA_ILi16EEENSA_ILi256EEEEEEaNS5_IJlSB_lEEEaSI_NS4_8TiledMMAINS4_8MMA_AtomIJNS4_15SM100_MMA_S8_SSIaaiLi128ELi16ELNS4_4UMMA5MajorE0ELSN_0ELNSM_8SaturateE0EEEEEENS4_6LayoutISC_NS5_IJNSA_ILi0EEESS_SS_EEEEENS5_IJNS4_10UnderscoreESV_SV_EEEEENS4_13SM90_TMA_LOADENS4_14ComposedLayoutINS4_7SwizzleILi3ELi4ELi3EEENS4_18smem_ptr_flag_bitsILi8EEENSR_INS5_IJNSA_ILi8EEESE_EEENS5_IJSE_SB_EEEEEEEvNS4_8identityESY_S18_vS19_EENS_8epilogue10collective18CollectiveEpilogueINS1B_23Sm100TmaWarpSpecializedILi1ELi1ELi16ELb0ELb0EEEJSH_NS5_IJNSR_ISE_SB_EENSR_ISF_SB_EEEEEaSI_aSI_NS1B_6fusion15FusionCallbacksIS1F_NS1J_17LinearCombinationIaiaiLNS_15FloatRoundStyleE2EEESH_S1I_JEEENS4_5SM1004TMEM4LOAD26SM100_TMEM_LOAD_32dp32b16xESY_NSZ_INS10_ILi0ELi4ELi3EEES13_NSR_INS5_IJS14_SF_EEENS5_IJSF_SB_EEEEEEENS4_39AutoVectorizingCopyWithAssumedAlignmentILi128EEENS4_14SM90_TMA_STOREES1X_S1Z_S1Z_EEEvvEEEEvNT_6ParamsE)
        /*0044*/ 	.word	0x00000000
.L_26:


//--------------------- .nv.compat                --------------------------
	.section	.nv.compat,"",@"SHT_CUDA_COMPAT_INFO"
	.align	4
        /*0000*/ 	.byte	0x02, 0x09, 0x01, 0x00, 0x02, 0x02, 0x03, 0x00, 0x02, 0x05, 0x06, 0x00, 0x03, 0x07, 0x01, 0x01
        /*0010*/ 	.byte	0x02, 0x03, 0x01, 0x00, 0x02, 0x06, 0x01, 0x00, 0x04, 0x0b, 0x08, 0x00, 0x01, 0x00, 0x00, 0x00
        /*0020*/ 	.byte	0x00, 0x00, 0x00, 0x00


//--------------------- .nv.info._ZN7cutlass13device_kernelINS_4gemm6kernel13GemmUniversalIN4cute5tupleIJiiiiEEENS1_10collective13CollectiveMmaINS1_35MainloopSm100TmaUmmaWarpSpecializedILi6ELi2ELi4ENS5_IJNS4_1CILi1EEESB_SB_EEEEENS5_IJNSA_ILi128EEENSA_ILi16EEENSA_ILi256EEEEEEaNS5_IJlSB_lEEEaSI_NS4_8TiledMMAINS4_8MMA_AtomIJNS4_15SM100_MMA_S8_SSIaaiLi128ELi16ELNS4_4UMMA5MajorE0ELSN_0ELNSM_8SaturateE0EEEEEENS4_6LayoutISC_NS5_IJNSA_ILi0EEESS_SS_EEEEENS5_IJNS4_10UnderscoreESV_SV_EEEEENS4_13SM90_TMA_LOADENS4_14ComposedLayoutINS4_7SwizzleILi3ELi4ELi3EEENS4_18smem_ptr_flag_bitsILi8EEENSR_INS5_IJNSA_ILi8EEESE_EEENS5_IJSE_SB_EEEEEEEvNS4_8identityESY_S18_vS19_EENS_8epilogue10collective18CollectiveEpilogueINS1B_23Sm100TmaWarpSpecializedILi1ELi1ELi16ELb0ELb0EEEJSH_NS5_IJNSR_ISE_SB_EENSR_ISF_SB_EEEEEaSI_aSI_NS1B_6fusion15FusionCallbacksIS1F_NS1J_17LinearCombinationIaiaiLNS_15FloatRoundStyleE2EEESH_S1I_JEEENS4_5SM1004TMEM4LOAD26SM100_TMEM_LOAD_32dp32b16xESY_NSZ_INS10_ILi0ELi4ELi3EEES13_NSR_INS5_IJS14_SF_EEENS5_IJSF_SB_EEEEEEENS4_39AutoVectorizingCopyWithAssumedAlignmentILi128EEENS4_14SM90_TMA_STOREES1X_S1Z_S1Z_EEEvvEEEEvNT_6ParamsE --------------------------
	.section	.nv.info._ZN7cutlass13device_kernelINS_4gemm6kernel13GemmUniversalIN4cute5tupleIJiiiiEEENS1_10collective13CollectiveMmaINS1_35MainloopSm100TmaUmmaWarpSpecializedILi6ELi2ELi4ENS5_IJNS4_1CILi1EEESB_SB_EEEEENS5_IJNSA_ILi128EEENSA_ILi16EEENSA_ILi256EEEEEEaNS5_IJlSB_lEEEaSI_NS4_8TiledMMAINS4_8MMA_AtomIJNS4_15SM100_MMA_S8_SSIaaiLi128ELi16ELNS4_4UMMA5MajorE0ELSN_0ELNSM_8SaturateE0EEEEEENS4_6LayoutISC_NS5_IJNSA_ILi0EEESS_SS_EEEEENS5_IJNS4_10UnderscoreESV_SV_EEEEENS4_13SM90_TMA_LOADENS4_14ComposedLayoutINS4_7SwizzleILi3ELi4ELi3EEENS4_18smem_ptr_flag_bitsILi8EEENSR_INS5_IJNSA_ILi8EEESE_EEENS5_IJSE_SB_EEEEEEEvNS4_8identityESY_S18_vS19_EENS_8epilogue10collective18CollectiveEpilogueINS1B_23Sm100TmaWarpSpecializedILi1ELi1ELi16ELb0ELb0EEEJSH_NS5_IJNSR_ISE_SB_EENSR_ISF_SB_EEEEEaSI_aSI_NS1B_6fusion15FusionCallbacksIS1F_NS1J_17LinearCombinationIaiaiLNS_15FloatRoundStyleE2EEESH_S1I_JEEENS4_5SM1004TMEM4LOAD26SM100_TMEM_LOAD_32dp32b16xESY_NSZ_INS10_ILi0ELi4ELi3EEES13_NSR_INS5_IJS14_SF_EEENS5_IJSF_SB_EEEEEEENS4_39AutoVectorizingCopyWithAssumedAlignmentILi128EEENS4_14SM90_TMA_STOREES1X_S1Z_S1Z_EEEvvEEEEvNT_6ParamsE,"",@"SHT_CUDA_INFO"
	.sectionflags	@""
	.align	4


	//----- nvinfo : EIATTR_CUDA_API_VERSION
	.align		4
        /*0000*/ 	.byte	0x04, 0x37
        /*0002*/ 	.short	(.L_28 - .L_27)
.L_27:
        /*0004*/ 	.word	0x00000082


	//----- nvinfo : EIATTR_KPARAM_INFO
	.align		4
.L_28:
        /*0008*/ 	.byte	0x04, 0x17
        /*000a*/ 	.short	(.L_30 - .L_29)
.L_29:
        /*000c*/ 	.word	0x00000000
        /*0010*/ 	.short	0x0000
        /*0012*/ 	.short	0x0000
        /*0014*/ 	.byte	0x00, 0xf0, 0x01, 0x20


	//----- nvinfo : EIATTR_AT_ENTRY_FRAGMENTS
	.align		4
.L_30:
        /*0018*/ 	.byte	0x04, 0x4f
        /*001a*/ 	.short	(.L_32 - .L_31)


	//   ....[0]....
.L_31:
        /*001c*/ 	.word	0x00000006


	//----- nvinfo : EIATTR_RESERVED_SMEM_USED
	.align		4
.L_32:
        /*0020*/ 	.byte	0x01, 0x41
	.zero		2


	//----- nvinfo : EIATTR_SPARSE_MMA_MASK
	.align		4
        /*0024*/ 	.byte	0x03, 0x50
        /*0026*/ 	.short	0x0000


	//----- nvinfo : EIATTR_TCGEN05_1CTA_USED
	.align		4
        /*0028*/ 	.byte	0x01, 0x51
	.zero		2


	//----- nvinfo : EIATTR_MAXREG_COUNT
	.align		4
        /*002c*/ 	.byte	0x03, 0x1b
        /*002e*/ 	.short	0x00ff


	//----- nvinfo : EIATTR_NUM_BARRIERS
	.align		4
        /*0030*/ 	.byte	0x02, 0x4c
        /*0032*/ 	.byte	0x07
	.zero		1


	//----- nvinfo : EIATTR_EXTERNS
	.align		4
        /*0034*/ 	.byte	0x04, 0x0f
        /*0036*/ 	.short	(.L_34 - .L_33)


	//   ....[0]....
	.align		4
.L_33:
        /*0038*/ 	.word	index@(__assertfail)


	//----- nvinfo : EIATTR_MERCURY_ISA_VERSION
	.align		4
.L_34:
        /*003c*/ 	.byte	0x03, 0x5f
        /*003e*/ 	.short	0x0101


	//----- nvinfo : EIATTR_INT_WARP_WIDE_INSTR_OFFSETS
	.align		4
        /*0040*/ 	.byte	0x04, 0x31
        /*0042*/ 	.short	(.L_36 - .L_35)


	//   ....[0]....
.L_35:
        /*0044*/ 	.word	0x00001f00


	//   ....[1]....
        /*0048*/ 	.word	0x00003c20


	//   ....[2]....
        /*004c*/ 	.word	0x00003c50


	//   ....[3]....
        /*0050*/ 	.word	0x00003ca0


	//   ....[4]....
        /*0054*/ 	.word	0x000046a0


	//   ....[5]....
        /*0058*/ 	.word	0x00004790


	//----- nvinfo : EIATTR_COOP_GROUP_MASK_REGIDS
	.align		4
.L_36:
        /*005c*/ 	.byte	0x04, 0x29
        /*005e*/ 	.short	(.L_38 - .L_37)


	//   ....[0]....
.L_37:
        /*0060*/ 	.word	0xffffffff


	//   ....[1]....
        /*0064*/ 	.word	0xffffffff


	//   ....[2]....
        /*0068*/ 	.word	0xffffffff


	//   ....[3]....
        /*006c*/ 	.word	0xffffffff


	//   ....[4]....
        /*0070*/ 	.word	0xffffffff


	//   ....[5]....
        /*0074*/ 	.word	0xffffffff


	//   ....[6]....
        /*0078*/ 	.word	0xffffffff


	//   ....[7]....
        /*007c*/ 	.word	0xffffffff


	//   ....[8]....
        /*0080*/ 	.word	0xffffffff


	//   ....[9]....
        /*0084*/ 	.word	0xffffffff


	//   ....[10]....
        /*0088*/ 	.word	0xffffffff


	//   ....[11]....
        /*008c*/ 	.word	0xffffffff


	//   ....[12]....
        /*0090*/ 	.word	0xffffffff


	//----- nvinfo : EIATTR_COOP_GROUP_INSTR_OFFSETS
	.align		4
.L_38:
        /*0094*/ 	.byte	0x04, 0x28
        /*0096*/ 	.short	(.L_40 - .L_39)


	//   ....[0]....
.L_39:
        /*0098*/ 	.word	0x00000090


	//   ....[1]....
        /*009c*/ 	.word	0x000004b0


	//   ....[2]....
        /*00a0*/ 	.word	0x00000660


	//   ....[3]....
        /*00a4*/ 	.word	0x000007a0


	//   ....[4]....
        /*00a8*/ 	.word	0x000008a0


	//   ....[5]....
        /*00ac*/ 	.word	0x00000a10


	//   ....[6]....
        /*00b0*/ 	.word	0x00000bb0


	//   ....[7]....
        /*00b4*/ 	.word	0x00001de0


	//   ....[8]....
        /*00b8*/ 	.word	0x00002ce0


	//   ....[9]....
        /*00bc*/ 	.word	0x00002ef0


	//   ....[10]....
        /*00c0*/ 	.word	0x00002f20


	//   ....[11]....
        /*00c4*/ 	.word	0x00003b10


	//   ....[12]....
        /*00c8*/ 	.word	0x00003d40


	//----- nvinfo : EIATTR_VRC_CTA_INIT_COUNT
	.align		4
.L_40:
        /*00cc*/ 	.byte	0x02, 0x4a
        /*00ce*/ 	.byte	0x80
	.zero		1


	//----- nvinfo : EIATTR_SYSCALL_OFFSETS
	.align		4
        /*00d0*/ 	.byte	0x04, 0x46
        /*00d2*/ 	.short	(.L_42 - .L_41)


	//   ....[0]....
.L_41:
        /*00d4*/ 	.word	0x00005670


	//----- nvinfo : EIATTR_MBARRIER_INSTR_OFFSETS
	.align		4
.L_42:
        /*00d8*/ 	.byte	0x04, 0x39
        /*00da*/ 	.short	(.L_44 - .L_43)


	//   ....[0]....
.L_43:
        /*00dc*/ 	.word	0x00000590
        /*00e0*/ 	.word	0x000000ff
        /*00e4*/ 	.word	0x00000000
        /*00e8*/ 	.short	0x0100
        /*00ea*/ 	.byte	0x05
	.zero		1


	//   ....[1]....
        /*00ec*/ 	.word	0x000005a0
        /*00f0*/ 	.word	0x000000ff
        /*00f4*/ 	.word	0x00000030
        /*00f8*/ 	.short	0x0100
        /*00fa*/ 	.byte	0x05
	.zero		1


	//   ....[2]....
        /*00fc*/ 	.word	0x000005b0
        /*0100*/ 	.word	0x000000ff
        /*0104*/ 	.word	0x00000008
        /*0108*/ 	.short	0x0100
        /*010a*/ 	.byte	0x05
	.zero		1


	//   ....[3]....
        /*010c*/ 	.word	0x000005c0
        /*0110*/ 	.word	0x000000ff
        /*0114*/ 	.word	0x00000038
        /*0118*/ 	.short	0x0100
        /*011a*/ 	.byte	0x05
	.zero		1


	//   ....[4]....
        /*011c*/ 	.word	0x000005d0
        /*0120*/ 	.word	0x000000ff
        /*0124*/ 	.word	0x00000010
        /*0128*/ 	.short	0x0100
        /*012a*/ 	.byte	0x05
	.zero		1


	//   ....[5]....
        /*012c*/ 	.word	0x000005e0
        /*0130*/ 	.word	0x000000ff
        /*0134*/ 	.word	0x00000040
        /*0138*/ 	.short	0x0100
        /*013a*/ 	.byte	0x05
	.zero		1


	//   ....[6]....
        /*013c*/ 	.word	0x000005f0
        /*0140*/ 	.word	0x000000ff
        /*0144*/ 	.word	0x00000018
        /*0148*/ 	.short	0x0100
        /*014a*/ 	.byte	0x05
	.zero		1


	//   ....[7]....
        /*014c*/ 	.word	0x00000600
        /*0150*/ 	.word	0x000000ff
        /*0154*/ 	.word	0x00000048
        /*0158*/ 	.short	0x0100
        /*015a*/ 	.byte	0x05
	.zero		1


	//   ....[8]....
        /*015c*/ 	.word	0x00000610
        /*0160*/ 	.word	0x000000ff
        /*0164*/ 	.word	0x00000020
        /*0168*/ 	.short	0x0100
        /*016a*/ 	.byte	0x05
	.zero		1


	//   ....[9]....
        /*016c*/ 	.word	0x00000620
        /*0170*/ 	.word	0x000000ff
        /*0174*/ 	.word	0x00000050
        /*0178*/ 	.short	0x0100
        /*017a*/ 	.byte	0x05
	.zero		1


	//   ....[10]....
        /*017c*/ 	.word	0x00000630
        /*0180*/ 	.word	0x000000ff
        /*0184*/ 	.word	0x00000028
        /*0188*/ 	.short	0x0100
        /*018a*/ 	.byte	0x05
	.zero		1


	//   ....[11]....
        /*018c*/ 	.word	0x00000640
        /*0190*/ 	.word	0x000000ff
        /*0194*/ 	.word	0x00000058
        /*0198*/ 	.short	0x0100
        /*019a*/ 	.byte	0x05
	.zero		1


	//   ....[12]....
        /*019c*/ 	.word	0x00000770
        /*01a0*/ 	.word	0x000000ff
        /*01a4*/ 	.word	0x00000060
        /*01a8*/ 	.short	0x0100
        /*01aa*/ 	.byte	0x06
	.zero		1


	//   ....[13]....
        /*01ac*/ 	.word	0x00000780
        /*01b0*/ 	.word	0x000000ff
        /*01b4*/ 	.word	0x00000068
        /*01b8*/ 	.short	0x0100
        /*01ba*/ 	.byte	0x06
	.zero		1


	//   ....[14]....
        /*01bc*/ 	.word	0x00000870
        /*01c0*/ 	.word	0x000000ff
        /*01c4*/ 	.word	0x00000070
        /*01c8*/ 	.short	0x0100
        /*01ca*/ 	.byte	0x05
	.zero		1


	//   ....[15]....
        /*01cc*/ 	.word	0x00000880
        /*01d0*/ 	.word	0x000000ff
        /*01d4*/ 	.word	0x00000078
        /*01d8*/ 	.short	0x0100
        /*01da*/ 	.byte	0x05
	.zero		1


	//   ....[16]....
        /*01dc*/ 	.word	0x000009c0
        /*01e0*/ 	.word	0x000000ff
        /*01e4*/ 	.word	0x00000080
        /*01e8*/ 	.short	0x0100
        /*01ea*/ 	.byte	0x05
	.zero		1


	//   ....[17]....
        /*01ec*/ 	.word	0x000009d0
        /*01f0*/ 	.word	0x000000ff
        /*01f4*/ 	.word	0x00000090
        /*01f8*/ 	.short	0x0100
        /*01fa*/ 	.byte	0x05
	.zero		1


	//   ....[18]....
        /*01fc*/ 	.word	0x000009e0
        /*0200*/ 	.word	0x000000ff
        /*0204*/ 	.word	0x00000088
        /*0208*/ 	.short	0x0100
        /*020a*/ 	.byte	0x05
	.zero		1


	//   ....[19]....
        /*020c*/ 	.word	0x000009f0
        /*0210*/ 	.word	0x000000ff
        /*0214*/ 	.word	0x00000098
        /*0218*/ 	.short	0x0100
        /*021a*/ 	.byte	0x05
	.zero		1


	//   ....[20]....
        /*021c*/ 	.word	0x00000b20
        /*0220*/ 	.word	0x000000ff
        /*0224*/ 	.word	0x000000a0
        /*0228*/ 	.short	0x0100
        /*022a*/ 	.byte	0x06
	.zero		1


	//   ....[21]....
        /*022c*/ 	.word	0x00000b30
        /*0230*/ 	.word	0x000000ff
        /*0234*/ 	.word	0x000000c0
        /*0238*/ 	.short	0x0100
        /*023a*/ 	.byte	0x06
	.zero		1


	//   ....[22]....
        /*023c*/ 	.word	0x00000b40
        /*0240*/ 	.word	0x000000ff
        /*0244*/ 	.word	0x000000a8
        /*0248*/ 	.short	0x0100
        /*024a*/ 	.byte	0x06
	.zero		1


	//   ....[23]....
        /*024c*/ 	.word	0x00000b50
        /*0250*/ 	.word	0x000000ff
        /*0254*/ 	.word	0x000000c8
        /*0258*/ 	.short	0x0100
        /*025a*/ 	.byte	0x06
	.zero		1


	//   ....[24]....
        /*025c*/ 	.word	0x00000b60
        /*0260*/ 	.word	0x000000ff
        /*0264*/ 	.word	0x000000b0
        /*0268*/ 	.short	0x0100
        /*026a*/ 	.byte	0x06
	.zero		1


	//   ....[25]....
        /*026c*/ 	.word	0x00000b70
        /*0270*/ 	.word	0x000000ff
        /*0274*/ 	.word	0x000000d0
        /*0278*/ 	.short	0x0100
        /*027a*/ 	.byte	0x06
	.zero		1


	//   ....[26]....
        /*027c*/ 	.word	0x00000b80
        /*0280*/ 	.word	0x000000ff
        /*0284*/ 	.word	0x000000b8
        /*0288*/ 	.short	0x0100
        /*028a*/ 	.byte	0x06
	.zero		1


	//   ....[27]....
        /*028c*/ 	.word	0x00000b90
        /*0290*/ 	.word	0x000000ff
        /*0294*/ 	.word	0x000000d8
        /*0298*/ 	.short	0x0100
        /*029a*/ 	.byte	0x06
	.zero		1


	//   ....[28]....
        /*029c*/ 	.word	0x00000c80
        /*02a0*/ 	.word	0x000000ff
        /*02a4*/ 	.word	0x000000e0
        /*02a8*/ 	.short	0x0100
        /*02aa*/ 	.byte	0x05
	.zero		1


	//   ....[29]....
        /*02ac*/ 	.word	0x00000c90
        /*02b0*/ 	.word	0x000000ff
        /*02b4*/ 	.word	0x000000f0
        /*02b8*/ 	.short	0x0100
        /*02ba*/ 	.byte	0x05
	.zero		1


	//   ....[30]....
        /*02bc*/ 	.word	0x00000ca0
        /*02c0*/ 	.word	0x000000ff
        /*02c4*/ 	.word	0x000000e8
        /*02c8*/ 	.short	0x0100
        /*02ca*/ 	.byte	0x05
	.zero		1


	//   ....[31]....
        /*02cc*/ 	.word	0x00000cb0
        /*02d0*/ 	.word	0x000000ff
        /*02d4*/ 	.word	0x000000f8
        /*02d8*/ 	.short	0x0100
        /*02da*/ 	.byte	0x05
	.zero		1


	//   ....[32]....
        /*02dc*/ 	.word	0x00001580
        /*02e0*/ 	.word	0x00000002
        /*02e4*/ 	.word	0x000000f0
        /*02e8*/ 	.short	0x010a
        /*02ea*/ 	.byte	0xff
	.zero		1


	//   ....[33]....
        /*02ec*/ 	.word	0x000015b0
        /*02f0*/ 	.word	0x00000002
        /*02f4*/ 	.word	0x000000e0
        /*02f8*/ 	.short	0x0101
        /*02fa*/ 	.byte	0xff
	.zero		1


	//   ....[34]....
        /*02fc*/ 	.word	0x00001680
        /*0300*/ 	.word	0x000000ff
        /*0304*/ 	.word	0x00000030
        /*0308*/ 	.short	0x010a
        /*030a*/ 	.byte	0x08
	.zero		1


	//   ....[35]....
        /*030c*/ 	.word	0x00001720
        /*0310*/ 	.word	0x000000ff
        /*0314*/ 	.word	0x00000030
        /*0318*/ 	.short	0x010a
        /*031a*/ 	.byte	0x21
	.zero		1


	//   ....[36]....
        /*031c*/ 	.word	0x00001870
        /*0320*/ 	.word	0x000000ff
        /*0324*/ 	.word	0x00000030
        /*0328*/ 	.short	0x010a
        /*032a*/ 	.byte	0x08
	.zero		1


	//   ....[37]....
        /*032c*/ 	.word	0x00001a40
        /*0330*/ 	.word	0x000000ff
        /*0334*/ 	.word	0x00000078
        /*0338*/ 	.short	0x0101
        /*033a*/ 	.byte	0x04
	.zero		1


	//   ....[38]....
        /*033c*/ 	.word	0x00001a60
        /*0340*/ 	.word	0x000000ff
        /*0344*/ 	.word	0x00000030
        /*0348*/ 	.short	0x010a
        /*034a*/ 	.byte	0x08
	.zero		1


	//   ....[39]....
        /*034c*/ 	.word	0x00001ae0
        /*0350*/ 	.word	0x000000ff
        /*0354*/ 	.word	0x00000030
        /*0358*/ 	.short	0x010a
        /*035a*/ 	.byte	0x21
	.zero		1


	//   ....[40]....
        /*035c*/ 	.word	0x00001c30
        /*0360*/ 	.word	0x000000ff
        /*0364*/ 	.word	0x00000030
        /*0368*/ 	.short	0x010a
        /*036a*/ 	.byte	0x08
	.zero		1


	//   ....[41]....
        /*036c*/ 	.word	0x00001e10
        /*0370*/ 	.word	0x00000002
        /*0374*/ 	.word	0x00000080
        /*0378*/ 	.short	0x010a
        /*037a*/ 	.byte	0xff
	.zero		1


	//   ....[42]....
        /*037c*/ 	.word	0x00001ed0
        /*0380*/ 	.word	0x00000002
        /*0384*/ 	.word	0x00000000
        /*0388*/ 	.short	0x0101
        /*038a*/ 	.byte	0xff
	.zero		1


	//   ....[43]....
        /*038c*/ 	.word	0x00002430
        /*0390*/ 	.word	0x000000ff
        /*0394*/ 	.word	0x00000000
        /*0398*/ 	.short	0x010a
        /*039a*/ 	.byte	0x05
	.zero		1


	//   ....[44]....
        /*039c*/ 	.word	0x000024c0
        /*03a0*/ 	.word	0x000000ff
        /*03a4*/ 	.word	0x00000000
        /*03a8*/ 	.short	0x010a
        /*03aa*/ 	.byte	0x05
	.zero		1


	//   ....[45]....
        /*03ac*/ 	.word	0x00002550
        /*03b0*/ 	.word	0x000000ff
        /*03b4*/ 	.word	0x00000000
        /*03b8*/ 	.short	0x010a
        /*03ba*/ 	.byte	0x05
	.zero		1


	//   ....[46]....
        /*03bc*/ 	.word	0x000025e0
        /*03c0*/ 	.word	0x000000ff
        /*03c4*/ 	.word	0x00000000
        /*03c8*/ 	.short	0x010a
        /*03ca*/ 	.byte	0x05
	.zero		1


	//   ....[47]....
        /*03cc*/ 	.word	0x00002670
        /*03d0*/ 	.word	0x000000ff
        /*03d4*/ 	.word	0x00000000
        /*03d8*/ 	.short	0x010a
        /*03da*/ 	.byte	0x05
	.zero		1


	//   ....[48]....
        /*03dc*/ 	.word	0x00002710
        /*03e0*/ 	.word	0x00000000
        /*03e4*/ 	.word	0x00000000
        /*03e8*/ 	.short	0x010a
        /*03ea*/ 	.byte	0xff
	.zero		1


	//   ....[49]....
        /*03ec*/ 	.word	0x00002830
        /*03f0*/ 	.word	0x00000000
        /*03f4*/ 	.word	0x000000e0
        /*03f8*/ 	.short	0x010a
        /*03fa*/ 	.byte	0xff
	.zero		1


	//   ....[50]....
        /*03fc*/ 	.word	0x000028a0
        /*0400*/ 	.word	0x00000000
        /*0404*/ 	.word	0x00000000
        /*0408*/ 	.short	0x0101
        /*040a*/ 	.byte	0xff
	.zero		1


	//   ....[51]....
        /*040c*/ 	.word	0x000028c0
        /*0410*/ 	.word	0x000000ff
        /*0414*/ 	.word	0x00000090
        /*0418*/ 	.short	0x010a
        /*041a*/ 	.byte	0x05
	.zero		1


	//   ....[52]....
        /*041c*/ 	.word	0x000029e0
        /*0420*/ 	.word	0x00000000
        /*0424*/ 	.word	0x00000080
        /*0428*/ 	.short	0x010a
        /*042a*/ 	.byte	0xff
	.zero		1


	//   ....[53]....
        /*042c*/ 	.word	0x00002ae0
        /*0430*/ 	.word	0x00000000
        /*0434*/ 	.word	0x00000000
        /*0438*/ 	.short	0x0101
        /*043a*/ 	.byte	0xff
	.zero		1


	//   ....[54]....
        /*043c*/ 	.word	0x00002b70
        /*0440*/ 	.word	0x000000ff
        /*0444*/ 	.word	0x00000090
        /*0448*/ 	.short	0x0106
        /*044a*/ 	.byte	0x05
	.zero		1


	//   ....[55]....
        /*044c*/ 	.word	0x00002b90
        /*0450*/ 	.word	0x000000ff
        /*0454*/ 	.word	0x00000090
        /*0458*/ 	.short	0x010a
        /*045a*/ 	.byte	0x05
	.zero		1


	//   ....[56]....
        /*045c*/ 	.word	0x00002c20
        /*0460*/ 	.word	0x000000ff
        /*0464*/ 	.word	0x00000090
        /*0468*/ 	.short	0x0106
        /*046a*/ 	.byte	0x04
	.zero		1


	//   ....[57]....
        /*046c*/ 	.word	0x00002c60
        /*0470*/ 	.word	0x00000000
        /*0474*/ 	.word	0x00000090
        /*0478*/ 	.short	0x010a
        /*047a*/ 	.byte	0xff
	.zero		1


	//   ....[58]....
        /*047c*/ 	.word	0x00003220
        /*0480*/ 	.word	0x00000000
        /*0484*/ 	.word	0x00000080
        /*0488*/ 	.short	0x010a
        /*048a*/ 	.byte	0xff
	.zero		1


	//   ....[59]....
        /*048c*/ 	.word	0x00003320
        /*0490*/ 	.word	0x00000003
        /*0494*/ 	.word	0x00000000
        /*0498*/ 	.short	0x0101
        /*049a*/ 	.byte	0xff
	.zero		1


	//   ....[60]....
        /*049c*/ 	.word	0x00003330
        /*04a0*/ 	.word	0x000000ff
        /*04a4*/ 	.word	0x00000000
        /*04a8*/ 	.short	0x010a
        /*04aa*/ 	.byte	0x07
	.zero		1


	//   ....[61]....
        /*04ac*/ 	.word	0x00003360
        /*04b0*/ 	.word	0x000000ff
        /*04b4*/ 	.word	0x000000c0
        /*04b8*/ 	.short	0x010a
        /*04ba*/ 	.byte	0x06
	.zero		1


	//   ....[62]....
        /*04bc*/ 	.word	0x00003430
        /*04c0*/ 	.word	0x000000ff
        /*04c4*/ 	.word	0x00000000
        /*04c8*/ 	.short	0x010a
        /*04ca*/ 	.byte	0x0b
	.zero		1


	//   ....[63]....
        /*04cc*/ 	.word	0x00003560
        /*04d0*/ 	.word	0x000000ff
        /*04d4*/ 	.word	0x00000000
        /*04d8*/ 	.short	0x010a
        /*04da*/ 	.byte	0x22
	.zero		1


	//   ....[64]....
        /*04dc*/ 	.word	0x00003940
        /*04e0*/ 	.word	0x000000ff
        /*04e4*/ 	.word	0x00000000
        /*04e8*/ 	.short	0x010a
        /*04ea*/ 	.byte	0x06
	.zero		1


	//   ....[65]....
        /*04ec*/ 	.word	0x000039d0
        /*04f0*/ 	.word	0x000000ff
        /*04f4*/ 	.word	0x00000000
        /*04f8*/ 	.short	0x010a
        /*04fa*/ 	.byte	0x06
	.zero		1


	//   ....[66]....
        /*04fc*/ 	.word	0x00003a60
        /*0500*/ 	.word	0x000000ff
        /*0504*/ 	.word	0x00000000
        /*0508*/ 	.short	0x010a
        /*050a*/ 	.byte	0x06
	.zero		1


	//   ....[67]....
        /*050c*/ 	.word	0x00003af0
        /*0510*/ 	.word	0x000000ff
        /*0514*/ 	.word	0x00000000
        /*0518*/ 	.short	0x010a
        /*051a*/ 	.byte	0x07
	.zero		1


	//   ....[68]....
        /*051c*/ 	.word	0x00003f40
        /*0520*/ 	.word	0x00000000
        /*0524*/ 	.word	0x00000080
        /*0528*/ 	.short	0x010a
        /*052a*/ 	.byte	0xff
	.zero		1


	//   ....[69]....
        /*052c*/ 	.word	0x00004030
        /*0530*/ 	.word	0x00000000
        /*0534*/ 	.word	0x00000000
        /*0538*/ 	.short	0x0101
        /*053a*/ 	.byte	0xff
	.zero		1


	//   ....[70]....
        /*053c*/ 	.word	0x00004350
        /*0540*/ 	.word	0x000000ff
        /*0544*/ 	.word	0x00000078
        /*0548*/ 	.short	0x010a
        /*054a*/ 	.byte	0x06
	.zero		1


	//   ....[71]....
        /*054c*/ 	.word	0x000044d0
        /*0550*/ 	.word	0x000000ff
        /*0554*/ 	.word	0x00000068
        /*0558*/ 	.short	0x010a
        /*055a*/ 	.byte	0x06
	.zero		1


	//   ....[72]....
        /*055c*/ 	.word	0x00004800
        /*0560*/ 	.word	0x000000ff
        /*0564*/ 	.word	0x00000060
        /*0568*/ 	.short	0x010b
        /*056a*/ 	.byte	0x06
	.zero		1


	//   ....[73]....
        /*056c*/ 	.word	0x00004820
        /*0570*/ 	.word	0x000000ff
        /*0574*/ 	.word	0x00000000
        /*0578*/ 	.short	0x0101
        /*057a*/ 	.byte	0x27
	.zero		1


	//   ....[74]....
        /*057c*/ 	.word	0x00004860
        /*0580*/ 	.word	0x00000000
        /*0584*/ 	.word	0x00000068
        /*0588*/ 	.short	0x010a
        /*058a*/ 	.byte	0xff
	.zero		1


	//   ....[75]....
        /*058c*/ 	.word	0x00004ac0
        /*0590*/ 	.word	0x00000000
        /*0594*/ 	.word	0x00000080
        /*0598*/ 	.short	0x010a
        /*059a*/ 	.byte	0xff
	.zero		1


	//   ....[76]....
        /*059c*/ 	.word	0x00004b90
        /*05a0*/ 	.word	0x00000000
        /*05a4*/ 	.word	0x00000000
        /*05a8*/ 	.short	0x0101
        /*05aa*/ 	.byte	0xff
	.zero		1


	//   ....[77]....
        /*05ac*/ 	.word	0x00005220
        /*05b0*/ 	.word	0x000000ff
        /*05b4*/ 	.word	0x00000060
        /*05b8*/ 	.short	0x010a
        /*05ba*/ 	.byte	0x2e
	.zero		1


	//   ....[78]....
        /*05bc*/ 	.word	0x00005250
        /*05c0*/ 	.word	0x000000ff
        /*05c4*/ 	.word	0x000000a0
        /*05c8*/ 	.short	0x010a
        /*05ca*/ 	.byte	0x32
	.zero		1


	//   ....[79]....
        /*05cc*/ 	.word	0x00005370
        /*05d0*/ 	.word	0x000000ff
        /*05d4*/ 	.word	0x00000060
        /*05d8*/ 	.short	0x010a
        /*05da*/ 	.byte	0x2e
	.zero		1


	//   ....[80]....
        /*05dc*/ 	.word	0x00005500
        /*05e0*/ 	.word	0x000000ff
        /*05e4*/ 	.word	0x00000000
        /*05e8*/ 	.short	0x0101
        /*05ea*/ 	.byte	0x04
	.zero		1


	//   ....[81]....
        /*05ec*/ 	.word	0x00005550
        /*05f0*/ 	.word	0x000000ff
        /*05f4*/ 	.word	0x000000a0
        /*05f8*/ 	.short	0x010a
        /*05fa*/ 	.byte	0x32
	.zero		1


	//   ....[82]....
        /*05fc*/ 	.word	0x00005790
        /*0600*/ 	.word	0x000000ff
        /*0604*/ 	.word	0x00000000
        /*0608*/ 	.short	0x0101
        /*060a*/ 	.byte	0x05
	.zero		1


	//   ....[83]....
        /*060c*/ 	.word	0x00005da0
        /*0610*/ 	.word	0x00000002
        /*0614*/ 	.word	0x000000f0
        /*0618*/ 	.short	0x010a
        /*061a*/ 	.byte	0xff
	.zero		1


	//   ....[84]....
        /*061c*/ 	.word	0x00005e00
        /*0620*/ 	.word	0x00000002
        /*0624*/ 	.word	0x00000030
        /*0628*/ 	.short	0x010a
        /*062a*/ 	.byte	0xff
	.zero		1


	//   ....[85]....
        /*062c*/ 	.word	0x00005e60
        /*0630*/ 	.word	0x00000002
        /*0634*/ 	.word	0x00000030
        /*0638*/ 	.short	0x010a
        /*063a*/ 	.byte	0xff
	.zero		1


	//   ....[86]....
        /*063c*/ 	.word	0x00005eb0
        /*0640*/ 	.word	0x00000002
        /*0644*/ 	.word	0x00000080
        /*0648*/ 	.short	0x010a
        /*064a*/ 	.byte	0xff
	.zero		1


	//   ....[87]....
        /*064c*/ 	.word	0x00005f10
        /*0650*/ 	.word	0x00000000
        /*0654*/ 	.word	0x00000000
        /*0658*/ 	.short	0x010a
        /*065a*/ 	.byte	0xff
	.zero		1


	//   ....[88]....
        /*065c*/ 	.word	0x00005f70
        /*0660*/ 	.word	0x00000000
        /*0664*/ 	.word	0x00000000
        /*0668*/ 	.short	0x010a
        /*066a*/ 	.byte	0xff
	.zero		1


	//   ....[89]....
        /*066c*/ 	.word	0x00005fd0
        /*0670*/ 	.word	0x00000000
        /*0674*/ 	.word	0x00000000
        /*0678*/ 	.short	0x010a
        /*067a*/ 	.byte	0xff
	.zero		1


	//   ....[90]....
        /*067c*/ 	.word	0x00006030
        /*0680*/ 	.word	0x00000000
        /*0684*/ 	.word	0x00000000
        /*0688*/ 	.short	0x010a
        /*068a*/ 	.byte	0xff
	.zero		1


	//   ....[91]....
        /*068c*/ 	.word	0x00006090
        /*0690*/ 	.word	0x00000000
        /*0694*/ 	.word	0x00000000
        /*0698*/ 	.short	0x010a
        /*069a*/ 	.byte	0xff
	.zero		1


	//   ....[92]....
        /*069c*/ 	.word	0x000060e0
        /*06a0*/ 	.word	0x00000000
        /*06a4*/ 	.word	0x000000e0
        /*06a8*/ 	.short	0x010a
        /*06aa*/ 	.byte	0xff
	.zero		1


	//   ....[93]....
        /*06ac*/ 	.word	0x00006140
        /*06b0*/ 	.word	0x00000000
        /*06b4*/ 	.word	0x00000090
        /*06b8*/ 	.short	0x010a
        /*06ba*/ 	.byte	0xff
	.zero		1


	//   ....[94]....
        /*06bc*/ 	.word	0x00006190
        /*06c0*/ 	.word	0x00000000
        /*06c4*/ 	.word	0x00000080
        /*06c8*/ 	.short	0x010a
        /*06ca*/ 	.byte	0xff
	.zero		1


	//   ....[95]....
        /*06cc*/ 	.word	0x000061f0
        /*06d0*/ 	.word	0x00000000
        /*06d4*/ 	.word	0x00000090
        /*06d8*/ 	.short	0x010a
        /*06da*/ 	.byte	0xff
	.zero		1


	//   ....[96]....
        /*06dc*/ 	.word	0x00006240
        /*06e0*/ 	.word	0x00000000
        /*06e4*/ 	.word	0x00000080
        /*06e8*/ 	.short	0x010a
        /*06ea*/ 	.byte	0xff
	.zero		1


	//   ....[97]....
        /*06ec*/ 	.word	0x000062a0
        /*06f0*/ 	.word	0x00000002
        /*06f4*/ 	.word	0x000000c0
        /*06f8*/ 	.short	0x010a
        /*06fa*/ 	.byte	0xff
	.zero		1


	//   ....[98]....
        /*06fc*/ 	.word	0x00006300
        /*0700*/ 	.word	0x00000000
        /*0704*/ 	.word	0x00000000
        /*0708*/ 	.short	0x010a
        /*070a*/ 	.byte	0xff
	.zero		1


	//   ....[99]....
        /*070c*/ 	.word	0x00006360
        /*0710*/ 	.word	0x00000000
        /*0714*/ 	.word	0x00000000
        /*0718*/ 	.short	0x010a
        /*071a*/ 	.byte	0xff
	.zero		1


	//   ....[100]....
        /*071c*/ 	.word	0x000063c0
        /*0720*/ 	.word	0x00000000
        /*0724*/ 	.word	0x00000000
        /*0728*/ 	.short	0x010a
        /*072a*/ 	.byte	0xff
	.zero		1


	//   ....[101]....
        /*072c*/ 	.word	0x00006420
        /*0730*/ 	.word	0x00000000
        /*0734*/ 	.word	0x00000000
        /*0738*/ 	.short	0x010a
        /*073a*/ 	.byte	0xff
	.zero		1


	//   ....[102]....
        /*073c*/ 	.word	0x00006480
        /*0740*/ 	.word	0x00000000
        /*0744*/ 	.word	0x00000000
        /*0748*/ 	.short	0x010a
        /*074a*/ 	.byte	0xff
	.zero		1


	//   ....[103]....
        /*074c*/ 	.word	0x000064d0
        /*0750*/ 	.word	0x00000000
        /*0754*/ 	.word	0x00000080
        /*0758*/ 	.short	0x010a
        /*075a*/ 	.byte	0xff
	.zero		1


	//   ....[104]....
        /*075c*/ 	.word	0x00006530
        /*0760*/ 	.word	0x00000000
        /*0764*/ 	.word	0x00000078
        /*0768*/ 	.short	0x010a
        /*076a*/ 	.byte	0xff
	.zero		1


	//   ....[105]....
        /*076c*/ 	.word	0x00006590
        /*0770*/ 	.word	0x00000000
        /*0774*/ 	.word	0x00000068
        /*0778*/ 	.short	0x010a
        /*077a*/ 	.byte	0xff
	.zero		1


	//   ....[106]....
        /*077c*/ 	.word	0x000065e0
        /*0780*/ 	.word	0x00000000
        /*0784*/ 	.word	0x00000080
        /*0788*/ 	.short	0x010a
        /*078a*/ 	.byte	0xff
	.zero		1


	//   ....[107]....
        /*078c*/ 	.word	0x00006640
        /*0790*/ 	.word	0x00000000
        /*0794*/ 	.word	0x00000060
        /*0798*/ 	.short	0x010a
        /*079a*/ 	.byte	0xff
	.zero		1


	//   ....[108]....
        /*079c*/ 	.word	0x000066a0
        /*07a0*/ 	.word	0x00000000
        /*07a4*/ 	.word	0x000000a0
        /*07a8*/ 	.short	0x010a
        /*07aa*/ 	.byte	0xff
	.zero		1


	//----- nvinfo : EIATTR_NUM_MBARRIERS
	.align		4
.L_44:
        /*07ac*/ 	.byte	0x03, 0x38
        /*07ae*/ 	.short	0x0020


	//----- nvinfo : EIATTR_EXIT_INSTR_OFFSETS
	.align		4
        /*07b0*/ 	.byte	0x04, 0x1c
        /*07b2*/ 	.short	(.L_46 - .L_45)


	//   ....[0]....
.L_45:
        /*07b4*/ 	.word	0x00002740


	//   ....[1]....
        /*07b8*/ 	.word	0x00002c30


	//   ....[2]....
        /*07bc*/ 	.word	0x00002c90


	//   ....[3]....
        /*07c0*/ 	.word	0x00003d50


	//   ....[4]....
        /*07c4*/ 	.word	0x00004890


	//   ....[5]....
        /*07c8*/ 	.word	0x000048d0


	//   ....[6]....
        /*07cc*/ 	.word	0x00005d90


	//----- nvinfo : EIATTR_MAX_THREADS
	.align		4
.L_46:
        /*07d0*/ 	.byte	0x04, 0x05
        /*07d2*/ 	.short	(.L_48 - .L_47)
.L_47:
        /*07d4*/ 	.word	0x00000100
        /*07d8*/ 	.word	0x00000001
        /*07dc*/ 	.word	0x00000001


	//----- nvinfo : EIATTR_CRS_STACK_SIZE
	.align		4
.L_48:
        /*07e0*/ 	.byte	0x04, 0x1e
        /*07e2*/ 	.short	(.L_50 - .L_49)
.L_49:
        /*07e4*/ 	.word	0x00000000


	//----- nvinfo : EIATTR_CBANK_PARAM_SIZE
	.align		4
.L_50:
        /*07e8*/ 	.byte	0x03, 0x19
        /*07ea*/ 	.short	0x0800


	//----- nvinfo : EIATTR_PARAM_CBANK
	.align		4
        /*07ec*/ 	.byte	0x04, 0x0a
        /*07ee*/ 	.short	(.L_52 - .L_51)
	.align		4
.L_51:
        /*07f0*/ 	.word	index@(.nv.constant0._ZN7cutlass13device_kernelINS_4gemm6kernel13GemmUniversalIN4cute5tupleIJiiiiEEENS1_10collective13CollectiveMmaINS1_35MainloopSm100TmaUmmaWarpSpecializedILi6ELi2ELi4ENS5_IJNS4_1CILi1EEESB_SB_EEEEENS5_IJNSA_ILi128EEENSA_ILi16EEENSA_ILi256EEEEEEaNS5_IJlSB_lEEEaSI_NS4_8TiledMMAINS4_8MMA_AtomIJNS4_15SM100_MMA_S8_SSIaaiLi128ELi16ELNS4_4UMMA5MajorE0ELSN_0ELNSM_8SaturateE0EEEEEENS4_6LayoutISC_NS5_IJNSA_ILi0EEESS_SS_EEEEENS5_IJNS4_10UnderscoreESV_SV_EEEEENS4_13SM90_TMA_LOADENS4_14ComposedLayoutINS4_7SwizzleILi3ELi4ELi3EEENS4_18smem_ptr_flag_bitsILi8EEENSR_INS5_IJNSA_ILi8EEESE_EEENS5_IJSE_SB_EEEEEEEvNS4_8identityESY_S18_vS19_EENS_8epilogue10collective18CollectiveEpilogueINS1B_23Sm100TmaWarpSpecializedILi1ELi1ELi16ELb0ELb0EEEJSH_NS5_IJNSR_ISE_SB_EENSR_ISF_SB_EEEEEaSI_aSI_NS1B_6fusion15FusionCallbacksIS1F_NS1J_17LinearCombinationIaiaiLNS_15FloatRoundStyleE2EEESH_S1I_JEEENS4_5SM1004TMEM4LOAD26SM100_TMEM_LOAD_32dp32b16xESY_NSZ_INS10_ILi0ELi4ELi3EEES13_NSR_INS5_IJS14_SF_EEENS5_IJSF_SB_EEEEEEENS4_39AutoVectorizingCopyWithAssumedAlignmentILi128EEENS4_14SM90_TMA_STOREES1X_S1Z_S1Z_EEEvvEEEEvNT_6ParamsE)
        /*07f4*/ 	.short	0x0380
        /*07f6*/ 	.short	0x0800


	//----- nvinfo : EIATTR_SW_WAR
	.align		4
.L_52:
        /*07f8*/ 	.byte	0x04, 0x36
        /*07fa*/ 	.short	(.L_54 - .L_53)
.L_53:
        /*07fc*/ 	.word	0x00000008
.L_54:


//--------------------- .nv.callgraph             --------------------------
	.section	.nv.callgraph,"",@"SHT_CUDA_CALLGRAPH"
	.align	4
	.sectionentsize	8
	.align		4
        /*0000*/ 	.word	0x00000000
	.align		4
        /*0004*/ 	.word	0xffffffff
	.align		4
        /*0008*/ 	.word	index@(_ZN7cutlass13device_kernelINS_4gemm6kernel13GemmUniversalIN4cute5tupleIJiiiiEEENS1_10collective13CollectiveMmaINS1_35MainloopSm100TmaUmmaWarpSpecializedILi6ELi2ELi4ENS5_IJNS4_1CILi1EEESB_SB_EEEEENS5_IJNSA_ILi128EEENSA_ILi16EEENSA_ILi256EEEEEEaNS5_IJlSB_lEEEaSI_NS4_8TiledMMAINS4_8MMA_AtomIJNS4_15SM100_MMA_S8_SSIaaiLi128ELi16ELNS4_4UMMA5MajorE0ELSN_0ELNSM_8SaturateE0EEEEEENS4_6LayoutISC_NS5_IJNSA_ILi0EEESS_SS_EEEEENS5_IJNS4_10UnderscoreESV_SV_EEEEENS4_13SM90_TMA_LOADENS4_14ComposedLayoutINS4_7SwizzleILi3ELi4ELi3EEENS4_18smem_ptr_flag_bitsILi8EEENSR_INS5_IJNSA_ILi8EEESE_EEENS5_IJSE_SB_EEEEEEEvNS4_8identityESY_S18_vS19_EENS_8epilogue10collective18CollectiveEpilogueINS1B_23Sm100TmaWarpSpecializedILi1ELi1ELi16ELb0ELb0EEEJSH_NS5_IJNSR_ISE_SB_EENSR_ISF_SB_EEEEEaSI_aSI_NS1B_6fusion15FusionCallbacksIS1F_NS1J_17LinearCombinationIaiaiLNS_15FloatRoundStyleE2EEESH_S1I_JEEENS4_5SM1004TMEM4LOAD26SM100_TMEM_LOAD_32dp32b16xESY_NSZ_INS10_ILi0ELi4ELi3EEES13_NSR_INS5_IJS14_SF_EEENS5_IJSF_SB_EEEEEEENS4_39AutoVectorizingCopyWithAssumedAlignmentILi128EEENS4_14SM90_TMA_STOREES1X_S1Z_S1Z_EEEvvEEEEvNT_6ParamsE)
	.align		4
        /*000c*/ 	.word	index@(__assertfail)
	.align		4
        /*0010*/ 	.word	0x00000000
	.align		4
        /*0014*/ 	.word	0xfffffffe
	.align		4
        /*0018*/ 	.word	0x00000000
	.align		4
        /*001c*/ 	.word	0xfffffffd
	.align		4
        /*0020*/ 	.word	0x00000000
	.align		4
        /*0024*/ 	.word	0xfffffffc


//--------------------- .nv.constant4             --------------------------
	.section	.nv.constant4,"a",@progbits
	.align	8
	.align		8
.nv.constant4:
        /*0000*/ 	.dword	__assertfail
	.align		8
        /*0008*/ 	.dword	__unnamed_1
	.align		8
        /*0010*/ 	.dword	_ZN40_INTERNAL_1d7fd0a2_4_k_cu_8d16aa20_178624cuda3std3__45__cpo5beginE
	.align		8
        /*0018*/ 	.dword	_ZN40_INTERNAL_1d7fd0a2_4_k_cu_8d16aa20_178624cuda3std3__45__cpo3endE
	.align		8
        /*0020*/ 	.dword	_ZN40_INTERNAL_1d7fd0a2_4_k_cu_8d16aa20_178624cuda3std3__45__cpo6cbeginE
	.align		8
        /*0028*/ 	.dword	_ZN40_INTERNAL_1d7fd0a2_4_k_cu_8d16aa20_178624cuda3std3__45__cpo4cendE
	.align		8
        /*0030*/ 	.dword	_ZN40_INTERNAL_1d7fd0a2_4_k_cu_8d16aa20_178624cuda3std3__442_GLOBAL__N__1d7fd0a2_4_k_cu_8d16aa20_178626ignoreE
	.align		8
        /*0038*/ 	.dword	_ZN40_INTERNAL_1d7fd0a2_4_k_cu_8d16aa20_178624cuda3std3__419piecewise_constructE
	.align		8
        /*0040*/ 	.dword	_ZN40_INTERNAL_1d7fd0a2_4_k_cu_8d16aa20_178624cuda3std3__48in_placeE
	.align		8
        /*0048*/ 	.dword	_ZN40_INTERNAL_1d7fd0a2_4_k_cu_8d16aa20_178624cuda3std6ranges3__45__cpo4swapE
	.align		8
        /*0050*/ 	.dword	_ZN40_INTERNAL_1d7fd0a2_4_k_cu_8d16aa20_178624cuda3std6ranges3__45__cpo9iter_moveE
	.align		8
        /*0058*/ 	.dword	_ZN40_INTERNAL_1d7fd0a2_4_k_cu_8d16aa20_178624cute7productE
	.align		8
        /*0060*/ 	.dword	_ZN40_INTERNAL_1d7fd0a2_4_k_cu_8d16aa20_178624cute1_E
	.align		8
        /*0068*/ 	.dword	$str$25
	.align		8
        /*0070*/ 	.dword	$str$26


//--------------------- .text._ZN7cutlass13device_kernelINS_4gemm6kernel13GemmUniversalIN4cute5tupleIJiiiiEEENS1_10collective13CollectiveMmaINS1_35MainloopSm100TmaUmmaWarpSpecializedILi6ELi2ELi4ENS5_IJNS4_1CILi1EEESB_SB_EEEEENS5_IJNSA_ILi128EEENSA_ILi16EEENSA_ILi256EEEEEEaNS5_IJlSB_lEEEaSI_NS4_8TiledMMAINS4_8MMA_AtomIJNS4_15SM100_MMA_S8_SSIaaiLi128ELi16ELNS4_4UMMA5MajorE0ELSN_0ELNSM_8SaturateE0EEEEEENS4_6LayoutISC_NS5_IJNSA_ILi0EEESS_SS_EEEEENS5_IJNS4_10UnderscoreESV_SV_EEEEENS4_13SM90_TMA_LOADENS4_14ComposedLayoutINS4_7SwizzleILi3ELi4ELi3EEENS4_18smem_ptr_flag_bitsILi8EEENSR_INS5_IJNSA_ILi8EEESE_EEENS5_IJSE_SB_EEEEEEEvNS4_8identityESY_S18_vS19_EENS_8epilogue10collective18CollectiveEpilogueINS1B_23Sm100TmaWarpSpecializedILi1ELi1ELi16ELb0ELb0EEEJSH_NS5_IJNSR_ISE_SB_EENSR_ISF_SB_EEEEEaSI_aSI_NS1B_6fusion15FusionCallbacksIS1F_NS1J_17LinearCombinationIaiaiLNS_15FloatRoundStyleE2EEESH_S1I_JEEENS4_5SM1004TMEM4LOAD26SM100_TMEM_LOAD_32dp32b16xESY_NSZ_INS10_ILi0ELi4ELi3EEES13_NSR_INS5_IJS14_SF_EEENS5_IJSF_SB_EEEEEEENS4_39AutoVectorizingCopyWithAssumedAlignmentILi128EEENS4_14SM90_TMA_STOREES1X_S1Z_S1Z_EEEvvEEEEvNT_6ParamsE --------------------------
	.section	.text._ZN7cutlass13device_kernelINS_4gemm6kernel13GemmUniversalIN4cute5tupleIJiiiiEEENS1_10collective13CollectiveMmaINS1_35MainloopSm100TmaUmmaWarpSpecializedILi6ELi2ELi4ENS5_IJNS4_1CILi1EEESB_SB_EEEEENS5_IJNSA_ILi128EEENSA_ILi16EEENSA_ILi256EEEEEEaNS5_IJlSB_lEEEaSI_NS4_8TiledMMAINS4_8MMA_AtomIJNS4_15SM100_MMA_S8_SSIaaiLi128ELi16ELNS4_4UMMA5MajorE0ELSN_0ELNSM_8SaturateE0EEEEEENS4_6LayoutISC_NS5_IJNSA_ILi0EEESS_SS_EEEEENS5_IJNS4_10UnderscoreESV_SV_EEEEENS4_13SM90_TMA_LOADENS4_14ComposedLayoutINS4_7SwizzleILi3ELi4ELi3EEENS4_18smem_ptr_flag_bitsILi8EEENSR_INS5_IJNSA_ILi8EEESE_EEENS5_IJSE_SB_EEEEEEEvNS4_8identityESY_S18_vS19_EENS_8epilogue10collective18CollectiveEpilogueINS1B_23Sm100TmaWarpSpecializedILi1ELi1ELi16ELb0ELb0EEEJSH_NS5_IJNSR_ISE_SB_EENSR_ISF_SB_EEEEEaSI_aSI_NS1B_6fusion15FusionCallbacksIS1F_NS1J_17LinearCombinationIaiaiLNS_15FloatRoundStyleE2EEESH_S1I_JEEENS4_5SM1004TMEM4LOAD26SM100_TMEM_LOAD_32dp32b16xESY_NSZ_INS10_ILi0ELi4ELi3EEES13_NSR_INS5_IJS14_SF_EEENS5_IJSF_SB_EEEEEEENS4_39AutoVectorizingCopyWithAssumedAlignmentILi128EEENS4_14SM90_TMA_STOREES1X_S1Z_S1Z_EEEvvEEEEvNT_6ParamsE,"ax",@progbits
	.align	128
.text._ZN7cutlass13device_kernelINS_4gemm6kernel13GemmUniversalIN4cute5tupleIJiiiiEEENS1_10collective13CollectiveMmaINS1_35MainloopSm100TmaUmmaWarpSpecializedILi6ELi2ELi4ENS5_IJNS4_1CILi1EEESB_SB_EEEEENS5_IJNSA_ILi128EEENSA_ILi16EEENSA_ILi256EEEEEEaNS5_IJlSB_lEEEaSI_NS4_8TiledMMAINS4_8MMA_AtomIJNS4_15SM100_MMA_S8_SSIaaiLi128ELi16ELNS4_4UMMA5MajorE0ELSN_0ELNSM_8SaturateE0EEEEEENS4_6LayoutISC_NS5_IJNSA_ILi0EEESS_SS_EEEEENS5_IJNS4_10UnderscoreESV_SV_EEEEENS4_13SM90_TMA_LOADENS4_14ComposedLayoutINS4_7SwizzleILi3ELi4ELi3EEENS4_18smem_ptr_flag_bitsILi8EEENSR_INS5_IJNSA_ILi8EEESE_EEENS5_IJSE_SB_EEEEEEEvNS4_8identityESY_S18_vS19_EENS_8epilogue10collective18CollectiveEpilogueINS1B_23Sm100TmaWarpSpecializedILi1ELi1ELi16ELb0ELb0EEEJSH_NS5_IJNSR_ISE_SB_EENSR_ISF_SB_EEEEEaSI_aSI_NS1B_6fusion15FusionCallbacksIS1F_NS1J_17LinearCombinationIaiaiLNS_15FloatRoundStyleE2EEESH_S1I_JEEENS4_5SM1004TMEM4LOAD26SM100_TMEM_LOAD_32dp32b16xESY_NSZ_INS10_ILi0ELi4ELi3EEES13_NSR_INS5_IJS14_SF_EEENS5_IJSF_SB_EEEEEEENS4_39AutoVectorizingCopyWithAssumedAlignmentILi128EEENS4_14SM90_TMA_STOREES1X_S1Z_S1Z_EEEvvEEEEvNT_6ParamsE:
        .type           _ZN7cutlass13device_kernelINS_4gemm6kernel13GemmUniversalIN4cute5tupleIJiiiiEEENS1_10collective13CollectiveMmaINS1_35MainloopSm100TmaUmmaWarpSpecializedILi6ELi2ELi4ENS5_IJNS4_1CILi1EEESB_SB_EEEEENS5_IJNSA_ILi128EEENSA_ILi16EEENSA_ILi256EEEEEEaNS5_IJlSB_lEEEaSI_NS4_8TiledMMAINS4_8MMA_AtomIJNS4_15SM100_MMA_S8_SSIaaiLi128ELi16ELNS4_4UMMA5MajorE0ELSN_0ELNSM_8SaturateE0EEEEEENS4_6LayoutISC_NS5_IJNSA_ILi0EEESS_SS_EEEEENS5_IJNS4_10UnderscoreESV_SV_EEEEENS4_13SM90_TMA_LOADENS4_14ComposedLayoutINS4_7SwizzleILi3ELi4ELi3EEENS4_18smem_ptr_flag_bitsILi8EEENSR_INS5_IJNSA_ILi8EEESE_EEENS5_IJSE_SB_EEEEEEEvNS4_8identityESY_S18_vS19_EENS_8epilogue10collective18CollectiveEpilogueINS1B_23Sm100TmaWarpSpecializedILi1ELi1ELi16ELb0ELb0EEEJSH_NS5_IJNSR_ISE_SB_EENSR_ISF_SB_EEEEEaSI_aSI_NS1B_6fusion15FusionCallbacksIS1F_NS1J_17LinearCombinationIaiaiLNS_15FloatRoundStyleE2EEESH_S1I_JEEENS4_5SM1004TMEM4LOAD26SM100_TMEM_LOAD_32dp32b16xESY_NSZ_INS10_ILi0ELi4ELi3EEES13_NSR_INS5_IJS14_SF_EEENS5_IJSF_SB_EEEEEEENS4_39AutoVectorizingCopyWithAssumedAlignmentILi128EEENS4_14SM90_TMA_STOREES1X_S1Z_S1Z_EEEvvEEEEvNT_6ParamsE,@function
        .size           _ZN7cutlass13device_kernelINS_4gemm6kernel13GemmUniversalIN4cute5tupleIJiiiiEEENS1_10collective13CollectiveMmaINS1_35MainloopSm100TmaUmmaWarpSpecializedILi6ELi2ELi4ENS5_IJNS4_1CILi1EEESB_SB_EEEEENS5_IJNSA_ILi128EEENSA_ILi16EEENSA_ILi256EEEEEEaNS5_IJlSB_lEEEaSI_NS4_8TiledMMAINS4_8MMA_AtomIJNS4_15SM100_MMA_S8_SSIaaiLi128ELi16ELNS4_4UMMA5MajorE0ELSN_0ELNSM_8SaturateE0EEEEEENS4_6LayoutISC_NS5_IJNSA_ILi0EEESS_SS_EEEEENS5_IJNS4_10UnderscoreESV_SV_EEEEENS4_13SM90_TMA_LOADENS4_14ComposedLayoutINS4_7SwizzleILi3ELi4ELi3EEENS4_18smem_ptr_flag_bitsILi8EEENSR_INS5_IJNSA_ILi8EEESE_EEENS5_IJSE_SB_EEEEEEEvNS4_8identityESY_S18_vS19_EENS_8epilogue10collective18CollectiveEpilogueINS1B_23Sm100TmaWarpSpecializedILi1ELi1ELi16ELb0ELb0EEEJSH_NS5_IJNSR_ISE_SB_EENSR_ISF_SB_EEEEEaSI_aSI_NS1B_6fusion15FusionCallbacksIS1F_NS1J_17LinearCombinationIaiaiLNS_15FloatRoundStyleE2EEESH_S1I_JEEENS4_5SM1004TMEM4LOAD26SM100_TMEM_LOAD_32dp32b16xESY_NSZ_INS10_ILi0ELi4ELi3EEES13_NSR_INS5_IJS14_SF_EEENS5_IJSF_SB_EEEEEEENS4_39AutoVectorizingCopyWithAssumedAlignmentILi128EEENS4_14SM90_TMA_STOREES1X_S1Z_S1Z_EEEvvEEEEvNT_6ParamsE,(.L_x_131 - _ZN7cutlass13device_kernelINS_4gemm6kernel13GemmUniversalIN4cute5tupleIJiiiiEEENS1_10collective13CollectiveMmaINS1_35MainloopSm100TmaUmmaWarpSpecializedILi6ELi2ELi4ENS5_IJNS4_1CILi1EEESB_SB_EEEEENS5_IJNSA_ILi128EEENSA_ILi16EEENSA_ILi256EEEEEEaNS5_IJlSB_lEEEaSI_NS4_8TiledMMAINS4_8MMA_AtomIJNS4_15SM100_MMA_S8_SSIaaiLi128ELi16ELNS4_4UMMA5MajorE0ELSN_0ELNSM_8SaturateE0EEEEEENS4_6LayoutISC_NS5_IJNSA_ILi0EEESS_SS_EEEEENS5_IJNS4_10UnderscoreESV_SV_EEEEENS4_13SM90_TMA_LOADENS4_14ComposedLayoutINS4_7SwizzleILi3ELi4ELi3EEENS4_18smem_ptr_flag_bitsILi8EEENSR_INS5_IJNSA_ILi8EEESE_EEENS5_IJSE_SB_EEEEEEEvNS4_8identityESY_S18_vS19_EENS_8epilogue10collective18CollectiveEpilogueINS1B_23Sm100TmaWarpSpecializedILi1ELi1ELi16ELb0ELb0EEEJSH_NS5_IJNSR_ISE_SB_EENSR_ISF_SB_EEEEEaSI_aSI_NS1B_6fusion15FusionCallbacksIS1F_NS1J_17LinearCombinationIaiaiLNS_15FloatRoundStyleE2EEESH_S1I_JEEENS4_5SM1004TMEM4LOAD26SM100_TMEM_LOAD_32dp32b16xESY_NSZ_INS10_ILi0ELi4ELi3EEES13_NSR_INS5_IJS14_SF_EEENS5_IJSF_SB_EEEEEEENS4_39AutoVectorizingCopyWithAssumedAlignmentILi128EEENS4_14SM90_TMA_STOREES1X_S1Z_S1Z_EEEvvEEEEvNT_6ParamsE)
        .other          _ZN7cutlass13device_kernelINS_4gemm6kernel13GemmUniversalIN4cute5tupleIJiiiiEEENS1_10collective13CollectiveMmaINS1_35MainloopSm100TmaUmmaWarpSpecializedILi6ELi2ELi4ENS5_IJNS4_1CILi1EEESB_SB_EEEEENS5_IJNSA_ILi128EEENSA_ILi16EEENSA_ILi256EEEEEEaNS5_IJlSB_lEEEaSI_NS4_8TiledMMAINS4_8MMA_AtomIJNS4_15SM100_MMA_S8_SSIaaiLi128ELi16ELNS4_4UMMA5MajorE0ELSN_0ELNSM_8SaturateE0EEEEEENS4_6LayoutISC_NS5_IJNSA_ILi0EEESS_SS_EEEEENS5_IJNS4_10UnderscoreESV_SV_EEEEENS4_13SM90_TMA_LOADENS4_14ComposedLayoutINS4_7SwizzleILi3ELi4ELi3EEENS4_18smem_ptr_flag_bitsILi8EEENSR_INS5_IJNSA_ILi8EEESE_EEENS5_IJSE_SB_EEEEEEEvNS4_8identityESY_S18_vS19_EENS_8epilogue10collective18CollectiveEpilogueINS1B_23Sm100TmaWarpSpecializedILi1ELi1ELi16ELb0ELb0EEEJSH_NS5_IJNSR_ISE_SB_EENSR_ISF_SB_EEEEEaSI_aSI_NS1B_6fusion15FusionCallbacksIS1F_NS1J_17LinearCombinationIaiaiLNS_15FloatRoundStyleE2EEESH_S1I_JEEENS4_5SM1004TMEM4LOAD26SM100_TMEM_LOAD_32dp32b16xESY_NSZ_INS10_ILi0ELi4ELi3EEES13_NSR_INS5_IJS14_SF_EEENS5_IJSF_SB_EEEEEEENS4_39AutoVectorizingCopyWithAssumedAlignmentILi128EEENS4_14SM90_TMA_STOREES1X_S1Z_S1Z_EEEvvEEEEvNT_6ParamsE,@"STO_CUDA_ENTRY STV_DEFAULT"
_ZN7cutlass13device_kernelINS_4gemm6kernel13GemmUniversalIN4cute5tupleIJiiiiEEENS1_10collective13CollectiveMmaINS1_35MainloopSm100TmaUmmaWarpSpecializedILi6ELi2ELi4ENS5_IJNS4_1CILi1EEESB_SB_EEEEENS5_IJNSA_ILi128EEENSA_ILi16EEENSA_ILi256EEEEEEaNS5_IJlSB_lEEEaSI_NS4_8TiledMMAINS4_8MMA_AtomIJNS4_15SM100_MMA_S8_SSIaaiLi128ELi16ELNS4_4UMMA5MajorE0ELSN_0ELNSM_8SaturateE0EEEEEENS4_6LayoutISC_NS5_IJNSA_ILi0EEESS_SS_EEEEENS5_IJNS4_10UnderscoreESV_SV_EEEEENS4_13SM90_TMA_LOADENS4_14ComposedLayoutINS4_7SwizzleILi3ELi4ELi3EEENS4_18smem_ptr_flag_bitsILi8EEENSR_INS5_IJNSA_ILi8EEESE_EEENS5_IJSE_SB_EEEEEEEvNS4_8identityESY_S18_vS19_EENS_8epilogue10collective18CollectiveEpilogueINS1B_23Sm100TmaWarpSpecializedILi1ELi1ELi16ELb0ELb0EEEJSH_NS5_IJNSR_ISE_SB_EENSR_ISF_SB_EEEEEaSI_aSI_NS1B_6fusion15FusionCallbacksIS1F_NS1J_17LinearCombinationIaiaiLNS_15FloatRoundStyleE2EEESH_S1I_JEEENS4_5SM1004TMEM4LOAD26SM100_TMEM_LOAD_32dp32b16xESY_NSZ_INS10_ILi0ELi4ELi3EEES13_NSR_INS5_IJS14_SF_EEENS5_IJSF_SB_EEEEEEENS4_39AutoVectorizingCopyWithAssumedAlignmentILi128EEENS4_14SM90_TMA_STOREES1X_S1Z_S1Z_EEEvvEEEEvNT_6ParamsE:
[----:B------:R-:W1:Y:S01]  /*0000*/  LDC R1, c[0x0][0x37c] ;  /* 0x0000df00ff017b82 */ /* 0x000e620000000800 */
[----:B------:R-:W2:Y:S01]  /*0010*/  S2R R66, SR_TID.X ;  /* 0x0000000000427919 */ /* 0x000ea20000002100 */
[----:B------:R-:W3:Y:S01]  /*0020*/  LDCU.64 UR4, c[0x0][0x890] ;  /* 0x00011200ff0477ac */ /* 0x000ee20008000a00 */
[----:B------:R-:W-:Y:S02]  /*0030*/  PRMT R56, RZ, 0x7610, R56 ;  /* 0x00007610ff387816 */ /* 0x000fe40000000038 */
[----:B------:R-:W-:Y:S01]  /*0040*/  ELECT P5, URZ, PT ;  /* 0x0000000000ff782f */ /* 0x000fe200038a0000 */
[----:B------:R-:W4:Y:S01]  /*0050*/  LDCU.64 UR44, c[0x0][0x358] ;  /* 0x00006b00ff2c77ac */ /* 0x000f220008000a00 */
[----:B---3--:R-:W-:-:S04]  /*0060*/  UISETP.NE.U32.AND UP0, UPT, UR4, URZ, UPT ;  /* 0x000000ff0400728c */ /* 0x008fc8000bf05070 */
[----:B------:R-:W-:Y:S01]  /*0070*/  UISETP.NE.AND.EX UP0, UPT, UR5, URZ, UPT, UP0 ;  /* 0x000000ff0500728c */ /* 0x000fe2000bf05300 */
[----:B--2---:R-:W-:-:S05]  /*0080*/  SHF.R.U32.HI R60, RZ, 0x5, R66 ;  /* 0x00000005ff3c7819 */ /* 0x004fca0000011642 */
[----:B------:R-:W2:Y:S02]  /*0090*/  SHFL.IDX PT, R0, R60, RZ, 0x1f ;  /* 0x00001fff3c007589 */ /* 0x000ea400000e0000 */
[----:B--2---:R-:W-:Y:S01]  /*00a0*/  R2UR UR8, R0 ;  /* 0x00000000000872ca */ /* 0x004fe200000e0000 */
[----:B-1--4-:R-:W-:-:S14]  /*00b0*/  BRA.U UP0, `(.L_x_0) ;  /* 0x00000001002c7547 */ /* 0x012fdc000b800000 */
[----:B------:R-:W1:Y:S02]  /*00c0*/  LDCU.64 UR6, c[0x0][0x888] ;  /* 0x00011100ff0677ac */ /* 0x000e640008000a00 */
[----:B-1----:R-:W-:-:S04]  /*00d0*/  UISETP.NE.U32.AND UP0, UPT, UR6, URZ, UPT ;  /* 0x000000ff0600728c */ /* 0x002fc8000bf05070 */
[----:B------:R-:W-:-:S09]  /*00e0*/  UISETP.NE.AND.EX UP0, UPT, UR7, URZ, UPT, UP0 ;  /* 0x000000ff0700728c */ /* 0x000fd2000bf05300 */
[----:B------:R-:W-:Y:S05]  /*00f0*/  BRA.U !UP0, `(.L_x_1) ;  /* 0x0000000108147547 */ /* 0x000fea000b800000 */
[----:B------:R-:W1:Y:S02]  /*0100*/  LDC.64 R2, c[0x0][0x888] ;  /* 0x00022200ff027b82 */ /* 0x000e640000000a00 */
[----:B-1----:R-:W2:Y:S01]  /*0110*/  LDG.E R0, desc[UR44][R2.64] ;  /* 0x0000002c02007981 */ /* 0x002ea2000c1e1900 */
[----:B------:R-:W-:Y:S01]  /*0120*/  HFMA2 R56, -RZ, RZ, 0, 5.9604644775390625e-08 ;  /* 0x00000001ff387431 */ /* 0x000fe200000001ff */
[----:B--2---:R-:W-:Y:S01]  /*0130*/  R2UR UR38, R0 ;  /* 0x00000000002672ca */ /* 0x004fe200000e0000 */
[----:B------:R-:W-:Y:S05]  /*0140*/  BRA `(.L_x_0) ;  /* 0x0000000000087947 */ /* 0x000fea0003800000 */
.L_x_1:
[----:B------:R-:W-:Y:S01]  /*0150*/  HFMA2 R56, -RZ, RZ, 0, 5.9604644775390625e-08 ;  /* 0x00000001ff387431 */ /* 0x000fe200000001ff */
[----:B------:R-:W1:Y:S02]  /*0160*/  LDCU UR38, c[0x0][0x880] ;  /* 0x00011000ff2677ac */ /* 0x000e640008000800 */
.L_x_0:
[----:B------:R-:W2:Y:S02]  /*0170*/  LDCU.64 UR6, c[0x0][0x8b0] ;  /* 0x00011600ff0677ac */ /* 0x000ea40008000a00 */
[----:B--2---:R-:W-:-:S04]  /*0180*/  UISETP.NE.U32.AND UP0, UPT, UR6, URZ, UPT ;  /* 0x000000ff0600728c */ /* 0x004fc8000bf05070 */
[----:B------:R-:W-:-:S09]  /*0190*/  UISETP.NE.AND.EX UP0, UPT, UR7, URZ, UPT, UP0 ;  /* 0x000000ff0700728c */ /* 0x000fd2000bf05300 */
[----:B------:R-:W-:Y:S05]  /*01a0*/  BRA.U UP0, `(.L_x_2) ;  /* 0x0000000100207547 */ /* 0x000fea000b800000 */
[----:B------:R-:W2:Y:S02]  /*01b0*/  LDCU.64 UR6, c[0x0][0x8a8] ;  /* 0x00011500ff0677ac */ /* 0x000ea40008000a00 */
[----:B--2---:R-:W-:-:S04]  /*01c0*/  UISETP.NE.U32.AND UP0, UPT, UR6, URZ, UPT ;  /* 0x000000ff0600728c */ /* 0x004fc8000bf05070 */
[----:B------:R-:W-:-:S09]  /*01d0*/  UISETP.NE.AND.EX UP0, UPT, UR7, URZ, UPT, UP0 ;  /* 0x000000ff0700728c */ /* 0x000fd2000bf05300 */
[----:B------:R-:W-:Y:S05]  /*01e0*/  BRA.U !UP0, `(.L_x_3) ;  /* 0x00000001080c7547 */ /* 0x000fea000b800000 */
[----:B------:R-:W2:Y:S02]  /*01f0*/  LDC.64 R32, c[0x0][0x8a8] ;  /* 0x00022a00ff207b82 */ /* 0x000ea40000000a00 */
[----:B--2---:R2:W5:Y:S01]  /*0200*/  LDG.E R32, desc[UR44][R32.64] ;  /* 0x0000002c20207981 */ /* 0x004562000c1e1900 */
[----:B------:R-:W-:Y:S05]  /*0210*/  BRA `(.L_x_2) ;  /* 0x0000000000047947 */ /* 0x000fea0003800000 */
.L_x_3:
[----:B------:R-:W3:Y:S02]  /*0220*/  LDC R32, c[0x0][0x8a0] ;  /* 0x00022800ff207b82 */ /* 0x000ee40000000800 */
.L_x_2:
[----:B------:R-:W-:Y:S01]  /*0230*/  IMAD.U32 R0, RZ, RZ, UR8 ;  /* 0x00000008ff007e24 */ /* 0x000fe2000f8e00ff */
[----:B------:R-:W-:Y:S04]  /*0240*/  BSSY.RECONVERGENT B0, `(.L_x_4) ;  /* 0x000000c000007945 */ /* 0x000fe80003800200 */
[C---:B------:R-:W-:Y:S02]  /*0250*/  ISETP.NE.OR P1, PT, R0.reuse, 0x1, !P5 ;  /* 0x000000010000780c */ /* 0x040fe40006f25670 */
[----:B------:R-:W-:-:S11]  /*0260*/  ISETP.NE.OR P0, PT, R0, 0x3, !P5 ;  /* 0x000000030000780c */ /* 0x000fd60006f05670 */
[----:B------:R-:W-:Y:S05]  /*0270*/  @P1 BRA `(.L_x_5) ;  /* 0x0000000000201947 */ /* 0x000fea0003800000 */
[----:B------:R-:W4:Y:S02]  /*0280*/  LDCU.64 UR6, c[0x0][0x348] ;  /* 0x00006900ff0677ac */ /* 0x000f240008000a00 */
[----:B----4-:R-:W-:Y:S02]  /*0290*/  UIADD3 UR10, UP1, UPT, UR6, 0x80, URZ ;  /* 0x00000080060a7890 */ /* 0x010fe4000ff3e0ff */
[----:B------:R-:W-:Y:S02]  /*02a0*/  UIADD3 UR6, UP0, UPT, UR6, 0x180, URZ ;  /* 0x0000018006067890 */ /* 0x000fe4000ff1e0ff */
[----:B------:R-:W-:Y:S02]  /*02b0*/  UIADD3.X UR11, UPT, UPT, URZ, UR7, URZ, UP1, !UPT ;  /* 0x00000007ff0b7290 */ /* 0x000fe40008ffe4ff */
[----:B------:R-:W-:-:S07]  /*02c0*/  UIADD3.X UR7, UPT, UPT, URZ, UR7, URZ, UP0, !UPT ;  /* 0x00000007ff077290 */ /* 0x000fce00087fe4ff */
[----:B------:R4:W-:Y:S02]  /*02d0*/  UTMACCTL.PF [UR10] ;  /* 0x000000000a0079b9 */ /* 0x0009e40008040000 */
[----:B------:R4:W-:Y:S02]  /*02e0*/  UTMACCTL.PF [UR6] ;  /* 0x00000000060079b9 */ /* 0x0009e40008040000 */
[----:B----4-:R-:W-:Y:S01]  /*02f0*/  NOP ;  /* 0x0000000000007918 */ /* 0x010fe20000000000 */
.L_x_5:
[----:B-1----:R-:W-:Y:S05]  /*0300*/  BSYNC.RECONVERGENT B0 ;  /* 0x0000000000007941 */ /* 0x002fea0003800200 */
.L_x_4:
[----:B------:R-:W-:Y:S04]  /*0310*/  BSSY.RECONVERGENT B0, `(.L_x_6) ;  /* 0x000000a000007945 */ /* 0x000fe80003800200 */
[----:B------:R-:W-:Y:S05]  /*0320*/  @P0 BRA `(.L_x_7) ;  /* 0x0000000000200947 */ /* 0x000fea0003800000 */
[----:B------:R-:W1:Y:S02]  /*0330*/  LDCU.64 UR6, c[0x0][0x348] ;  /* 0x00006900ff0677ac */ /* 0x000e640008000a00 */
[----:B-1----:R-:W-:Y:S02]  /*0340*/  UIADD3 UR10, UP1, UPT, UR6, 0x580, URZ ;  /* 0x00000580060a7890 */ /* 0x002fe4000ff3e0ff */
[----:B------:R-:W-:Y:S02]  /*0350*/  UIADD3 UR6, UP0, UPT, UR6, 0x680, URZ ;  /* 0x0000068006067890 */ /* 0x000fe4000ff1e0ff */
[----:B------:R-:W-:Y:S02]  /*0360*/  UIADD3.X UR11, UPT, UPT, URZ, UR7, URZ, UP1, !UPT ;  /* 0x00000007ff0b7290 */ /* 0x000fe40008ffe4ff */
[----:B------:R-:W-:-:S07]  /*0370*/  UIADD3.X UR7, UPT, UPT, URZ, UR7, URZ, UP0, !UPT ;  /* 0x00000007ff077290 */ /* 0x000fce00087fe4ff */
[----:B------:R1:W-:Y:S02]  /*0380*/  UTMACCTL.PF [UR10] ;  /* 0x000000000a0079b9 */ /* 0x0003e40008040000 */
[----:B------:R1:W-:Y:S02]  /*0390*/  UTMACCTL.PF [UR6] ;  /* 0x00000000060079b9 */ /* 0x0003e40008040000 */
[----:B-1----:R-:W-:Y:S01]  /*03a0*/  NOP ;  /* 0x0000000000007918 */ /* 0x002fe20000000000 */
.L_x_7:
[----:B------:R-:W-:Y:S05]  /*03b0*/  BSYNC.RECONVERGENT B0 ;  /* 0x0000000000007941 */ /* 0x000fea0003800200 */
.L_x_6:
[----:B------:R-:W1:Y:S01]  /*03c0*/  LDCU.64 UR6, c[0x0][0x888] ;  /* 0x00011100ff0677ac */ /* 0x000e620008000a00 */
[----:B------:R-:W-:Y:S02]  /*03d0*/  UISETP.EQ.U32.AND UP1, UPT, UR4, URZ, UPT ;  /* 0x000000ff0400728c */ /* 0x000fe4000bf22070 */
[----:B------:R-:W-:Y:S02]  /*03e0*/  UPLOP3.LUT UP2, UPT, UPT, UPT, UPT, 0x80, 0x8 ;  /* 0x000000000008789c */ /* 0x000fe40003f4f070 */
[----:B-1----:R-:W-:-:S04]  /*03f0*/  UISETP.NE.U32.AND UP0, UPT, UR6, URZ, UPT ;  /* 0x000000ff0600728c */ /* 0x002fc8000bf05070 */
[----:B------:R-:W-:-:S04]  /*0400*/  UISETP.NE.AND.EX UP0, UPT, UR7, URZ, UPT, UP0 ;  /* 0x000000ff0700728c */ /* 0x000fc8000bf05300 */
[----:B------:R-:W-:-:S04]  /*0410*/  UISETP.EQ.OR.EX UP3, UPT, UR5, URZ, !UP0, UP1 ;  /* 0x000000ff0500728c */ /* 0x000fc8000c762710 */
[----:B------:R-:W-:-:S05]  /*0420*/  UP2UR UR47, UPR, URZ, 0x8 ;  /* 0x00000008ff2f7883 */ /* 0x000fca0008000000 */
[----:B------:R-:W-:Y:S07]  /*0430*/  BRA.U !UP3, `(.L_x_8) ;  /* 0x000000010b1c7547 */ /* 0x000fee000b800000 */
[----:B------:R-:W-:Y:S02]  /*0440*/  UISETP.NE.U32.AND UP2, UPT, UR4, URZ, UPT ;  /* 0x000000ff0400728c */ /* 0x000fe4000bf45070 */
[----:B------:R-:W-:Y:S02]  /*0450*/  UISETP.NE.AND UP1, UPT, UR38, URZ, UPT ;  /* 0x000000ff2600728c */ /* 0x000fe4000bf25270 */
[----:B------:R-:W-:Y:S02]  /*0460*/  UISETP.NE.AND.EX UP2, UPT, UR5, URZ, UPT, UP2 ;  /* 0x000000ff0500728c */ /* 0x000fe4000bf45320 */
[----:B------:R-:W-:-:S09]  /*0470*/  USEL UR4, URZ, 0xffffffff, UP0 ;  /* 0xffffffffff047887 */ /* 0x000fd20008000000 */
[----:B------:R-:W-:-:S04]  /*0480*/  @!UP2 USEL UR4, URZ, 0xffffffff, UP1 ;  /* 0xffffffffff04a887 */ /* 0x000fc80008800000 */
[----:B------:R-:W-:-:S04]  /*0490*/  ULOP3.LUT UR4, UR4, 0x1, URZ, 0xc0, !UPT ;  /* 0x0000000104047892 */ /* 0x000fc8000f8ec0ff */
[----:B------:R-:W-:-:S11]  /*04a0*/  UISETP.NE.U32.AND UP2, UPT, UR4, 0x1, UPT ;  /* 0x000000010400788c */ /* 0x000fd6000bf45070 */
.L_x_8:
[----:B------:R-:W1:Y:S01]  /*04b0*/  SHFL.IDX PT, R2, R60, RZ, 0x1f ;  /* 0x00001fff3c027589 */ /* 0x000e6200000e0000 */
[----:B------:R-:W-:-:S04]  /*04c0*/  UISETP.NE.AND UP1, UPT, UR8, 0x2, UPT ;  /* 0x000000020800788c */ /* 0x000fc8000bf25270 */
[----:B------:R-:W-:Y:S01]  /*04d0*/  USEL UR13, URZ, 0x1, UP1 ;  /* 0x00000001ff0d7887 */ /* 0x000fe20008800000 */
[----:B-1----:R-:W-:-:S13]  /*04e0*/  ISETP.NE.AND P0, PT, R2, RZ, PT ;  /* 0x000000ff0200720c */ /* 0x002fda0003f05270 */
[----:B------:R-:W-:Y:S05]  /*04f0*/  @P0 BRA `(.L_x_9) ;  /* 0x0000000000580947 */ /* 0x000fea0003800000 */
[----:B------:R-:W1:Y:S01]  /*0500*/  S2UR UR5, SR_CgaCtaId ;  /* 0x00000000000579c3 */ /* 0x000e620000008800 */
[----:B------:R-:W-:Y:S01]  /*0510*/  UMOV UR6, 0x400 ;  /* 0x0000040000067882 */ /* 0x000fe20000000000 */
[----:B------:R-:W-:Y:S01]  /*0520*/  UMOV UR4, 0x1 ;  /* 0x0000000100047882 */ /* 0x000fe20000000000 */
[----:B------:R-:W-:Y:S01]  /*0530*/  ELECT P0, URZ, PT ;  /* 0x0000000000ff782f */ /* 0x000fe20003800000 */
[----:B-1----:R-:W-:Y:S02]  /*0540*/  ULEA UR5, UR5, UR6, 0x18 ;  /* 0x0000000605057291 */ /* 0x002fe4000f8ec0ff */
[----:B------:R-:W-:-:S04]  /*0550*/  UIADD3 UR6, UPT, UPT, -UR4, 0x100000, URZ ;  /* 0x0010000004067890 */ /* 0x000fc8000fffe1ff */
[----:B------:R-:W-:Y:S02]  /*0560*/  USHF.L.U32 UR7, UR6, 0xb, URZ ;  /* 0x0000000b06077899 */ /* 0x000fe400080006ff */
[----:B------:R-:W-:Y:S01]  /*0570*/  USHF.L.U32 UR6, UR6, 0x1, URZ ;  /* 0x0000000106067899 */ /* 0x000fe200080006ff */
[----:B------:R-:W1:Y:S11]  /*0580*/  FENCE.VIEW.ASYNC.S ;  /* 0x00000000000073c6 */ /* 0x000e760000000000 */
[----:B-1----:R1:W4:Y:S01]  /*0590*/  SYNCS.EXCH.64 URZ, [UR5], UR6 ;  /* 0x0000000605ff75b2 */ /* 0x0023220008000100 */
[----:B------:R1:W1:Y:S01]  /*05a0*/  SYNCS.EXCH.64 URZ, [UR5+0x30], UR6 ;  /* 0x0000300605ff75b2 */ /* 0x0002620008000100 */
        /* <DEDUP_REMOVED lines=10> */
[----:B------:R-:W-:Y:S01]  /*0650*/  NOP ;  /* 0x0000000000007918 */ /* 0x000fe20000000000 */
.L_x_9:
[----:B------:R-:W2:Y:S01]  /*0660*/  SHFL.IDX PT, R2, R60, RZ, 0x1f ;  /* 0x00001fff3c027589 */ /* 0x000ea200000e0000 */
[----:B------:R-:W-:Y:S01]  /*0670*/  NOP ;  /* 0x0000000000007918 */ /* 0x000fe20000000000 */
[----:B--2---:R-:W-:-:S13]  /*0680*/  ISETP.NE.AND P0, PT, R2, 0x1, PT ;  /* 0x000000010200780c */ /* 0x004fda0003f05270 */
[----:B------:R-:W-:Y:S05]  /*0690*/  @P0 BRA `(.L_x_10) ;  /* 0x0000000000400947 */ /* 0x000fea0003800000 */
[----:B-1----:R-:W1:Y:S01]  /*06a0*/  S2UR UR6, SR_CgaCtaId ;  /* 0x00000000000679c3 */ /* 0x002e620000008800 */
[----:B------:R-:W-:Y:S01]  /*06b0*/  UMOV UR7, 0x400 ;  /* 0x0000040000077882 */ /* 0x000fe20000000000 */
[----:B------:R-:W-:Y:S01]  /*06c0*/  UMOV UR5, 0x20 ;  /* 0x0000002000057882 */ /* 0x000fe20000000000 */
[----:B------:R-:W-:Y:S01]  /*06d0*/  UMOV UR4, 0x80 ;  /* 0x0000008000047882 */ /* 0x000fe20000000000 */
[----:B------:R-:W-:-:S04]  /*06e0*/  UIADD3 UR10, UPT, UPT, -UR5, 0x100000, URZ ;  /* 0x00100000050a7890 */ /* 0x000fc8000fffe1ff */
[----:B------:R-:W-:Y:S02]  /*06f0*/  USHF.L.U32 UR11, UR10, 0xb, URZ ;  /* 0x0000000b0a0b7899 */ /* 0x000fe400080006ff */
[----:B------:R-:W-:Y:S02]  /*0700*/  USHF.L.U32 UR10, UR10, 0x1, URZ ;  /* 0x000000010a0a7899 */ /* 0x000fe400080006ff */
[----:B------:R-:W-:-:S04]  /*0710*/  UIADD3 UR4, UPT, UPT, -UR4, 0x100000, URZ ;  /* 0x0010000004047890 */ /* 0x000fc8000fffe1ff */
[----:B------:R-:W-:Y:S02]  /*0720*/  USHF.L.U32 UR5, UR4, 0xb, URZ ;  /* 0x0000000b04057899 */ /* 0x000fe400080006ff */
[----:B------:R-:W-:Y:S01]  /*0730*/  USHF.L.U32 UR4, UR4, 0x1, URZ ;  /* 0x0000000104047899 */ /* 0x000fe200080006ff */
[----:B------:R-:W-:Y:S01]  /*0740*/  ELECT P0, URZ, PT ;  /* 0x0000000000ff782f */ /* 0x000fe20003800000 */
[----:B-1----:R-:W-:Y:S01]  /*0750*/  ULEA UR6, UR6, UR7, 0x18 ;  /* 0x0000000706067291 */ /* 0x002fe2000f8ec0ff */
[----:B------:R-:W1:Y:S11]  /*0760*/  FENCE.VIEW.ASYNC.S ;  /* 0x00000000000073c6 */ /* 0x000e760000000000 */
[----:B-1----:R2:W1:Y:S01]  /*0770*/  SYNCS.EXCH.64 URZ, [UR6+0x60], UR10 ;  /* 0x0000600a06ff75b2 */ /* 0x0024620008000100 */
[----:B------:R2:W1:Y:S02]  /*0780*/  SYNCS.EXCH.64 URZ, [UR6+0x68], UR4 ;  /* 0x0000680406ff75b2 */ /* 0x0004640008000100 */
[----:B--2---:R-:W-:Y:S01]  /*0790*/  NOP ;  /* 0x0000000000007918 */ /* 0x004fe20000000000 */
.L_x_10:
[----:B------:R-:W2:Y:S01]  /*07a0*/  SHFL.IDX PT, R2, R60, RZ, 0x1f ;  /* 0x00001fff3c027589 */ /* 0x000ea200000e0000 */
[----:B------:R-:W-:Y:S01]  /*07b0*/  NOP ;  /* 0x0000000000007918 */ /* 0x000fe20000000000 */
[----:B--2---:R-:W-:-:S13]  /*07c0*/  ISETP.NE.AND P0, PT, R2, 0x3, PT ;  /* 0x000000030200780c */ /* 0x004fda0003f05270 */
[----:B------:R-:W-:Y:S05]  /*07d0*/  @P0 BRA `(.L_x_11) ;  /* 0x0000000000300947 */ /* 0x000fea0003800000 */
[----:B-1----:R-:W1:Y:S01]  /*07e0*/  S2UR UR5, SR_CgaCtaId ;  /* 0x00000000000579c3 */ /* 0x002e620000008800 */
        /* <DEDUP_REMOVED lines=8> */
[----:B-1----:R2:W1:Y:S01]  /*0870*/  SYNCS.EXCH.64 URZ, [UR5+0x70], UR6 ;  /* 0x0000700605ff75b2 */ /* 0x0024620008000100 */
[----:B------:R2:W1:Y:S02]  /*0880*/  SYNCS.EXCH.64 URZ, [UR5+0x78], UR6 ;  /* 0x0000780605ff75b2 */ /* 0x0004640008000100 */
[----:B--2---:R-:W-:Y:S01]  /*0890*/  NOP ;  /* 0x0000000000007918 */ /* 0x004fe20000000000 */
.L_x_11:
[----:B------:R-:W2:Y:S01]  /*08a0*/  SHFL.IDX PT, R2, R60, RZ, 0x1f ;  /* 0x00001fff3c027589 */ /* 0x000ea200000e0000 */
[----:B------:R-:W-:Y:S01]  /*08b0*/  NOP ;  /* 0x0000000000007918 */ /* 0x000fe20000000000 */
[----:B--2---:R-:W-:-:S13]  /*08c0*/  ISETP.NE.AND P0, PT, R2, 0x4, PT ;  /* 0x000000040200780c */ /* 0x004fda0003f05270 */
[----:B------:R-:W-:Y:S05]  /*08d0*/  @P0 BRA `(.L_x_12) ;  /* 0x00000000004c0947 */ /* 0x000fea0003800000 */
[----:B-1----:R-:W1:Y:S01]  /*08e0*/  S2UR UR5, SR_CgaCtaId ;  /* 0x00000000000579c3 */ /* 0x002e620000008800 */
[----:B------:R-:W-:Y:S01]  /*08f0*/  UMOV UR7, 0x100 ;  /* 0x0000010000077882 */ /* 0x000fe20000000000 */
[----:B------:R-:W-:Y:S01]  /*0900*/  UMOV UR6, 0x400 ;  /* 0x0000040000067882 */ /* 0x000fe20000000000 */
[----:B------:R-:W-:Y:S01]  /*0910*/  USEL UR7, UR7, 0xe0, UP2 ;  /* 0x000000e007077887 */ /* 0x000fe20009000000 */
[----:B------:R-:W-:Y:S01]  /*0920*/  UMOV UR4, 0x1 ;  /* 0x0000000100047882 */ /* 0x000fe20000000000 */
[----:B------:R-:W-:Y:S01]  /*0930*/  ELECT P0, URZ, PT ;  /* 0x0000000000ff782f */ /* 0x000fe20003800000 */
[----:B------:R-:W-:-:S04]  /*0940*/  UIADD3 UR10, UPT, UPT, -UR4, 0x100000, URZ ;  /* 0x00100000040a7890 */ /* 0x000fc8000fffe1ff */
[----:B------:R-:W-:Y:S02]  /*0950*/  USHF.L.U32 UR11, UR10, 0xb, URZ ;  /* 0x0000000b0a0b7899 */ /* 0x000fe400080006ff */
[----:B------:R-:W-:Y:S02]  /*0960*/  USHF.L.U32 UR10, UR10, 0x1, URZ ;  /* 0x000000010a0a7899 */ /* 0x000fe400080006ff */
[----:B-1----:R-:W-:Y:S02]  /*0970*/  ULEA UR5, UR5, UR6, 0x18 ;  /* 0x0000000605057291 */ /* 0x002fe4000f8ec0ff */
[----:B------:R-:W-:-:S04]  /*0980*/  UIADD3 UR6, UPT, UPT, -UR7, 0x100000, URZ ;  /* 0x0010000007067890 */ /* 0x000fc8000fffe1ff */
[----:B------:R-:W-:Y:S02]  /*0990*/  USHF.L.U32 UR7, UR6, 0xb, URZ ;  /* 0x0000000b06077899 */ /* 0x000fe400080006ff */
[----:B------:R-:W-:Y:S01]  /*09a0*/  USHF.L.U32 UR6, UR6, 0x1, URZ ;  /* 0x0000000106067899 */ /* 0x000fe200080006ff */
[----:B------:R-:W1:Y:S03]  /*09b0*/  FENCE.VIEW.ASYNC.S ;  /* 0x00000000000073c6 */ /* 0x000e660000000000 */
[----:B-1----:R2:W1:Y:S08]  /*09c0*/  SYNCS.EXCH.64 URZ, [UR5+0x80], UR10 ;  /* 0x0000800a05ff75b2 */ /* 0x0024700008000100 */
[----:B------:R2:W1:Y:S01]  /*09d0*/  SYNCS.EXCH.64 URZ, [UR5+0x90], UR6 ;  /* 0x0000900605ff75b2 */ /* 0x0004620008000100 */
[----:B------:R2:W1:Y:S01]  /*09e0*/  SYNCS.EXCH.64 URZ, [UR5+0x88], UR10 ;  /* 0x0000880a05ff75b2 */ /* 0x0004620008000100 */
[----:B------:R2:W1:Y:S02]  /*09f0*/  SYNCS.EXCH.64 URZ, [UR5+0x98], UR6 ;  /* 0x0000980605ff75b2 */ /* 0x0004640008000100 */
[----:B--2---:R-:W-:Y:S01]  /*0a00*/  NOP ;  /* 0x0000000000007918 */ /* 0x004fe20000000000 */
.L_x_12:
        /* <DEDUP_REMOVED lines=18> */
[----:B------:R2:W1:Y:S01]  /*0b30*/  SYNCS.EXCH.64 URZ, [UR6+0xc0], UR4 ;  /* 0x0000c00406ff75b2 */ /* 0x0004620008000100 */
[----:B------:R2:W1:Y:S01]  /*0b40*/  SYNCS.EXCH.64 URZ, [UR6+0xa8], UR10 ;  /* 0x0000a80a06ff75b2 */ /* 0x0004620008000100 */
[----:B------:R2:W1:Y:S01]  /*0b50*/  SYNCS.EXCH.64 URZ, [UR6+0xc8], UR4 ;  /* 0x0000c80406ff75b2 */ /* 0x0004620008000100 */
[----:B------:R2:W1:Y:S01]  /*0b60*/  SYNCS.EXCH.64 URZ, [UR6+0xb0], UR10 ;  /* 0x0000b00a06ff75b2 */ /* 0x0004620008000100 */
[----:B------:R2:W1:Y:S01]  /*0b70*/  SYNCS.EXCH.64 URZ, [UR6+0xd0], UR4 ;  /* 0x0000d00406ff75b2 */ /* 0x0004620008000100 */
[----:B------:R2:W1:Y:S01]  /*0b80*/  SYNCS.EXCH.64 URZ, [UR6+0xb8], UR10 ;  /* 0x0000b80a06ff75b2 */ /* 0x0004620008000100 */
[----:B------:R2:W1:Y:S02]  /*0b90*/  SYNCS.EXCH.64 URZ, [UR6+0xd8], UR4 ;  /* 0x0000d80406ff75b2 */ /* 0x0004640008000100 */
[----:B--2---:R-:W-:Y:S01]  /*0ba0*/  NOP ;  /* 0x0000000000007918 */ /* 0x004fe20000000000 */
.L_x_13:
        /* <DEDUP_REMOVED lines=14> */
[----:B------:R2:W1:Y:S01]  /*0c90*/  SYNCS.EXCH.64 URZ, [UR5+0xf0], UR6 ;  /* 0x0000f00605ff75b2 */ /* 0x0004620008000100 */
[----:B------:R2:W1:Y:S01]  /*0ca0*/  SYNCS.EXCH.64 URZ, [UR5+0xe8], UR6 ;  /* 0x0000e80605ff75b2 */ /* 0x0004620008000100 */
[----:B------:R2:W1:Y:S02]  /*0cb0*/  SYNCS.EXCH.64 URZ, [UR5+0xf8], UR6 ;  /* 0x0000f80605ff75b2 */ /* 0x0004640008000100 */
[----:B--2---:R-:W-:Y:S01]  /*0cc0*/  NOP ;  /* 0x0000000000007918 */ /* 0x004fe20000000000 */
.L_x_14:
[----:B-1----:R-:W1:Y:S01]  /*0cd0*/  S2UR UR5, SR_CTAID.X ;  /* 0x00000000000579c3 */ /* 0x002e620000002500 */
[----:B------:R-:W-:-:S05]  /*0ce0*/  CS2R.32 R55, SR_CgaSize ;  /* 0x0000000000377805 */ /* 0x000fca0000008a00 */
[----:B------:R-:W-:-:S05]  /*0cf0*/  IMAD R55, R55, -0xa0, RZ ;  /* 0xffffff6037377824 */ /* 0x000fca00078e02ff */
[----:B------:R-:W-:-:S14]  /*0d00*/  R2UR UR7, R55 ;  /* 0x00000000370772ca */ /* 0x000fdc00000e0000 */
[----:B------:R-:W2:Y:S01]  /*0d10*/  LDCU UR7, c[0x0][UR7+0x2b0] ;  /* 0x00005600070777ac */ /* 0x000ea20008000800 */
[----:B------:R-:W-:Y:S01]  /*0d20*/  NOP ;  /* 0x0000000000007918 */ /* 0x000fe20000000000 */
[----:B------:R-:W-:-:S05]  /*0d30*/  CS2R.32 R55, SR_CgaSize ;  /* 0x0000000000377805 */ /* 0x000fca0000008a00 */
[----:B------:R-:W-:-:S05]  /*0d40*/  IMAD R55, R55, -0xa0, RZ ;  /* 0xffffff6037377824 */ /* 0x000fca00078e02ff */
[----:B------:R-:W-:-:S14]  /*0d50*/  R2UR UR6, R55 ;  /* 0x00000000370672ca */ /* 0x000fdc00000e0000 */
[----:B------:R-:W3:Y:S01]  /*0d60*/  LDCU UR6, c[0x0][UR6+0x2b4] ;  /* 0x00005680060677ac */ /* 0x000ee20008000800 */
[----:B------:R-:W4:Y:S08]  /*0d70*/  S2UR UR4, SR_CTAID.Y ;  /* 0x00000000000479c3 */ /* 0x000f300000002600 */
[----:B------:R-:W3:Y:S01]  /*0d80*/  LDC R10, c[0x0][0xb24] ;  /* 0x0002c900ff0a7b82 */ /* 0x000ee20000000800 */
[----:B-1----:R-:W-:-:S02]  /*0d90*/  I2FP.F32.U32 R53, UR5 ;  /* 0x0000000500357c45 */ /* 0x002fc40008201000 */
[----:B------:R-:W-:-:S05]  /*0da0*/  CS2R.32 R3, SR_CgaSize ;  /* 0x0000000000037805 */ /* 0x000fca0000008a00 */
[----:B------:R-:W-:-:S06]  /*0db0*/  IMAD R3, R3, -0xa0, RZ ;  /* 0xffffff6003037824 */ /* 0x000fcc00078e02ff */
[----:B------:R-:W1:Y:S01]  /*0dc0*/  LDC R3, c[0x0][R3+0x2a0] ;  /* 0x0000a80003037b82 */ /* 0x000e620000000800 */
[----:B------:R-:W-:Y:S01]  /*0dd0*/  MOV R55, UR5 ;  /* 0x0000000500377c02 */ /* 0x000fe20008000f00 */
[----:B--2---:R-:W-:Y:S01]  /*0de0*/  FMUL R53, R53, UR7 ;  /* 0x0000000735357c20 */ /* 0x004fe20008400000 */
[----:B----4-:R-:W-:Y:S02]  /*0df0*/  I2FP.F32.U32 R52, UR4 ;  /* 0x0000000400347c45 */ /* 0x010fe40008201000 */
[----:B------:R-:W-:-:S05]  /*0e00*/  CS2R.32 R2, SR_CgaSize ;  /* 0x0000000000027805 */ /* 0x000fca0000008a00 */
[----:B------:R-:W-:-:S06]  /*0e10*/  IMAD R2, R2, -0xa0, RZ ;  /* 0xffffff6002027824 */ /* 0x000fcc00078e02ff */
[----:B------:R-:W2:Y:S01]  /*0e20*/  LDC R2, c[0x0][R2+0x2a4] ;  /* 0x0000a90002027b82 */ /* 0x000ea20000000800 */
[----:B------:R-:W-:Y:S01]  /*0e30*/  MOV R54, UR4 ;  /* 0x0000000400367c02 */ /* 0x000fe20008000f00 */
[----:B------:R-:W4:Y:S01]  /*0e40*/  F2I.U32.TRUNC.NTZ R53, R53 ;  /* 0x0000003500357305 */ /* 0x000f22000020f000 */
[----:B---3--:R-:W-:-:S05]  /*0e50*/  FMUL R52, R52, UR6 ;  /* 0x0000000634347c20 */ /* 0x008fca0008400000 */
[----:B------:R-:W-:Y:S01]  /*0e60*/  BAR.SYNC.DEFER_BLOCKING 0x0 ;  /* 0x0000000000007b1d */ /* 0x000fe20000010000 */
[----:B------:R-:W-:-:S05]  /*0e70*/  ISETP.GE.AND P0, PT, R10, 0x1, PT ;  /* 0x000000010a00780c */ /* 0x000fca0003f06270 */
[----:B------:R-:W3:Y:S02]  /*0e80*/  F2I.U32.TRUNC.NTZ R52, R52 ;  /* 0x0000003400347305 */ /* 0x000ee4000020f000 */
[----:B------:R-:W2:Y:S01]  /*0e90*/  S2UR UR36, SR_CTAID.Z ;  /* 0x00000000002479c3 */ /* 0x000ea20000002700 */
[----:B----4-:R-:W-:-:S05]  /*0ea0*/  IADD3 R53, PT, PT, -R53, RZ, RZ ;  /* 0x000000ff35357210 */ /* 0x010fca0007ffe1ff */
[----:B-1----:R-:W-:Y:S01]  /*0eb0*/  IMAD R53, R3, R53, UR5 ;  /* 0x0000000503357e24 */ /* 0x002fe2000f8e0235 */
[----:B---3--:R-:W-:-:S05]  /*0ec0*/  IADD3 R52, PT, PT, -R52, RZ, RZ ;  /* 0x000000ff34347210 */ /* 0x008fca0007ffe1ff */
[----:B--2---:R-:W-:Y:S01]  /*0ed0*/  IMAD R52, R2, R52, UR4 ;  /* 0x0000000402347e24 */ /* 0x004fe2000f8e0234 */
[----:B------:R-:W-:Y:S06]  /*0ee0*/  @!P0 BRA `(.L_x_15) ;  /* 0x0000000000b88947 */ /* 0x000fec0003800000 */
[----:B------:R-:W1:Y:S01]  /*0ef0*/  LDC.64 R4, c[0x0][0xb18] ;  /* 0x0002c600ff047b82 */ /* 0x000e620000000a00 */
[----:B------:R-:W-:-:S07]  /*0f00*/  ISETP.NE.AND P0, PT, R10, 0x1, PT ;  /* 0x000000010a00780c */ /* 0x000fce0003f05270 */
[----:B------:R-:W2:Y:S08]  /*0f10*/  LDC R9, c[0x0][0xb0c] ;  /* 0x0002c300ff097b82 */ /* 0x000eb00000000800 */
[----:B------:R-:W3:Y:S08]  /*0f20*/  LDC R12, c[0x0][0x370] ;  /* 0x0000dc00ff0c7b82 */ /* 0x000ef00000000800 */
[----:B------:R-:W4:Y:S01]  /*0f30*/  LDC R11, c[0x0][0x374] ;  /* 0x0000dd00ff0b7b82 */ /* 0x000f220000000800 */
[----:B-1----:R-:W-:-:S07]  /*0f40*/  ISETP.NE.AND P1, PT, R4, 0x1, PT ;  /* 0x000000010400780c */ /* 0x002fce0003f25270 */
[----:B------:R-:W3:Y:S01]  /*0f50*/  LDC.64 R6, c[0x0][0xb10] ;  /* 0x0002c400ff067b82 */ /* 0x000ee20000000a00 */
[----:B--2---:R-:W-:-:S07]  /*0f60*/  ISETP.NE.AND P2, PT, R9, 0x1, PT ;  /* 0x000000010900780c */ /* 0x004fce0003f45270 */
[----:B------:R-:W1:Y:S08]  /*0f70*/  LDC R8, c[0x0][0xb20] ;  /* 0x0002c800ff087b82 */ /* 0x000e700000000800 */
[----:B------:R-:W2:Y:S01]  /*0f80*/  LDC.64 R2, c[0x0][0xb28] ;  /* 0x0002ca00ff027b82 */ /* 0x000ea20000000a00 */
[----:B----4-:R-:W-:-:S04]  /*0f90*/  IMAD.HI.U32 R13, R11, R5, RZ ;  /* 0x000000050b0d7227 */ /* 0x010fc800078e00ff */
[----:B------:R-:W-:-:S04]  /*0fa0*/  IMAD.HI.U32 R5, R54, R5, RZ ;  /* 0x0000000536057227 */ /* 0x000fc800078e00ff */
[----:B---3--:R-:W-:-:S05]  /*0fb0*/  IMAD.HI.U32 R14, R12, R6, RZ ;  /* 0x000000060c0e7227 */ /* 0x008fca00078e00ff */
[-C--:B------:R-:W-:Y:S01]  /*0fc0*/  @P2 SHF.R.U32.HI R12, RZ, R7.reuse, R14 ;  /* 0x00000007ff0c2219 */ /* 0x080fe2000001160e */
[----:B------:R-:W-:Y:S01]  /*0fd0*/  IMAD.HI.U32 R14, R55, R6, RZ ;  /* 0x00000006370e7227 */ /* 0x000fe200078e00ff */
[-C--:B-1----:R-:W-:Y:S02]  /*0fe0*/  @P1 SHF.R.U32.HI R11, RZ, R8.reuse, R13 ;  /* 0x00000008ff0b1219 */ /* 0x082fe4000001160d */
[----:B------:R-:W-:Y:S02]  /*0ff0*/  SHF.R.U32.HI R5, RZ, R8, R5 ;  /* 0x00000008ff057219 */ /* 0x000fe40000011605 */
[----:B------:R-:W-:Y:S02]  /*1000*/  SHF.R.U32.HI R14, RZ, R7, R14 ;  /* 0x00000007ff0e7219 */ /* 0x000fe4000001160e */
[----:B------:R-:W-:Y:S01]  /*1010*/  SEL R5, R54, R5, !P1 ;  /* 0x0000000536057207 */ /* 0x000fe20004800000 */
[----:B--2---:R-:W-:Y:S01]  /*1020*/  IMAD.HI.U32 R13, R11, R2, RZ ;  /* 0x000000020b0d7227 */ /* 0x004fe200078e00ff */
[----:B------:R-:W-:-:S03]  /*1030*/  SEL R14, R55, R14, !P2 ;  /* 0x0000000e370e7207 */ /* 0x000fc60005000000 */
[----:B------:R-:W-:Y:S01]  /*1040*/  IMAD.HI.U32 R6, R12, R2, RZ ;  /* 0x000000020c067227 */ /* 0x000fe200078e00ff */
[----:B------:R-:W-:-:S04]  /*1050*/  @P0 SHF.R.U32.HI R11, RZ, R3, R13 ;  /* 0x00000003ff0b0219 */ /* 0x000fc8000001160d */
[----:B------:R-:W-:Y:S01]  /*1060*/  @P0 SHF.R.U32.HI R12, RZ, R3, R6 ;  /* 0x00000003ff0c0219 */ /* 0x000fe20000011606 */
[----:B------:R-:W-:-:S04]  /*1070*/  IMAD R11, R11, R10, RZ ;  /* 0x0000000a0b0b7224 */ /* 0x000fc800078e02ff */
[----:B------:R-:W-:Y:S01]  /*1080*/  IMAD R6, R12, R10, RZ ;  /* 0x0000000a0c067224 */ /* 0x000fe200078e02ff */
[----:B------:R-:W-:-:S04]  /*1090*/  ISETP.GE.AND P1, PT, R5, R11, PT ;  /* 0x0000000b0500720c */ /* 0x000fc80003f26270 */
[----:B------:R-:W-:Y:S01]  /*10a0*/  ISETP.GE.OR P1, PT, R14, R6, P1 ;  /* 0x000000060e00720c */ /* 0x000fe20000f26670 */
[----:B------:R-:W-:-:S05]  /*10b0*/  IMAD.HI.U32 R6, R5, R2, RZ ;  /* 0x0000000205067227 */ /* 0x000fca00078e00ff */
[----:B------:R-:W-:-:S04]  /*10c0*/  SHF.R.U32.HI R6, RZ, R3, R6 ;  /* 0x00000003ff067219 */ /* 0x000fc80000011606 */
[----:B------:R-:W-:-:S03]  /*10d0*/  SEL R6, R5, R6, !P0 ;  /* 0x0000000605067207 */ /* 0x000fc60004000000 */
[----:B------:R-:W-:Y:S01]  /*10e0*/  @!P1 IMAD.HI.U32 R7, R14, R2, RZ ;  /* 0x000000020e079227 */ /* 0x000fe200078e00ff */
[----:B------:R-:W-:-:S04]  /*10f0*/  IADD3 R2, PT, PT, -R6, RZ, RZ ;  /* 0x000000ff06027210 */ /* 0x000fc80007ffe1ff */
[----:B------:R-:W-:Y:S01]  /*1100*/  @!P1 SHF.R.U32.HI R3, RZ, R3, R7 ;  /* 0x00000003ff039219 */ /* 0x000fe20000011607 */
[----:B------:R-:W-:Y:S01]  /*1110*/  IMAD R2, R10, R2, R5 ;  /* 0x000000020a027224 */ /* 0x000fe200078e0205 */
[----:B------:R-:W-:Y:S02]  /*1120*/  IADD3 R7, PT, PT, -R5, RZ, RZ ;  /* 0x000000ff05077210 */ /* 0x000fe40007ffe1ff */
[----:B------:R-:W-:-:S03]  /*1130*/  @!P1 SEL R3, R14, R3, !P0 ;  /* 0x000000030e039207 */ /* 0x000fc60004000000 */
[----:B------:R-:W-:Y:S02]  /*1140*/  IMAD R7, R4, R7, R54 ;  /* 0x0000000704077224 */ /* 0x000fe400078e0236 */
[--C-:B------:R-:W-:Y:S02]  /*1150*/  @!P1 IMAD.IADD R6, R6, 0x1, -R3.reuse ;  /* 0x0000000106069824 */ /* 0x100fe400078e0a03 */
[----:B------:R-:W-:Y:S01]  /*1160*/  @!P1 IMAD R3, R2, R12, R3 ;  /* 0x0000000c02039224 */ /* 0x000fe200078e0203 */
[----:B------:R-:W-:Y:S01]  /*1170*/  IADD3 R2, PT, PT, -R14, RZ, RZ ;  /* 0x000000ff0e027210 */ /* 0x000fe20007ffe1ff */
[----:B------:R-:W-:Y:S02]  /*1180*/  @!P1 IMAD R5, R6, R10, R14 ;  /* 0x0000000a06059224 */ /* 0x000fe400078e020e */
[----:B------:R-:W-:Y:S02]  /*1190*/  @!P1 IMAD.MOV.U32 R14, RZ, RZ, R3 ;  /* 0x000000ffff0e9224 */ /* 0x000fe400078e0003 */
[----:B------:R-:W-:-:S02]  /*11a0*/  IMAD R2, R9, R2, R55 ;  /* 0x0000000209027224 */ /* 0x000fc400078e0237 */
[----:B------:R-:W-:Y:S02]  /*11b0*/  IMAD R54, R5, R4, R7 ;  /* 0x0000000405367224 */ /* 0x000fe400078e0207 */
[----:B------:R-:W-:Y:S02]  /*11c0*/  IMAD R55, R14, R9, R2 ;  /* 0x000000090e377224 */ /* 0x000fe400078e0202 */
.L_x_15:
[----:B------:R-:W1:Y:S01]  /*11d0*/  LDCU UR4, c[0x0][0xb30] ;  /* 0x00016600ff0477ac */ /* 0x000e620008000800 */
[----:B------:R-:W2:Y:S08]  /*11e0*/  S2UR UR39, SR_CgaCtaId ;  /* 0x00000000002779c3 */ /* 0x000eb00000008800 */
[----:B------:R-:W3:Y:S01]  /*11f0*/  LDC R26, c[0x0][0xb24] ;  /* 0x0002c900ff1a7b82 */ /* 0x000ee20000000800 */
[----:B-1----:R-:W-:-:S09]  /*1200*/  UISETP.NE.AND UP1, UPT, UR4, 0x1, UPT ;  /* 0x000000010400788c */ /* 0x002fd2000bf25270 */
[----:B--2---:R-:W-:Y:S05]  /*1210*/  BRA.U UP1, `(.L_x_16) ;  /* 0x0000000101407547 */ /* 0x004fea000b800000 */
[----:B------:R-:W1:Y:S08]  /*1220*/  LDC.64 R4, c[0x0][0xb10] ;  /* 0x0002c400ff047b82 */ /* 0x000e700000000a00 */
[----:B------:R-:W2:Y:S08]  /*1230*/  LDC.64 R2, c[0x0][0xb18] ;  /* 0x0002c600ff027b82 */ /* 0x000eb00000000a00 */
[----:B------:R-:W4:Y:S08]  /*1240*/  LDC R6, c[0x0][0xb20] ;  /* 0x0002c800ff067b82 */ /* 0x000f300000000800 */
[----:B------:R-:W3:Y:S01]  /*1250*/  LDC R7, c[0x0][0xb0c] ;  /* 0x0002c300ff077b82 */ /* 0x000ee20000000800 */
[----:B-1----:R-:W-:-:S05]  /*1260*/  IMAD.HI.U32 R4, R55, R4, RZ ;  /* 0x0000000437047227 */ /* 0x002fca00078e00ff */
[----:B------:R-:W-:Y:S01]  /*1270*/  SHF.R.U32.HI R4, RZ, R5, R4 ;  /* 0x00000005ff047219 */ /* 0x000fe20000011604 */
[----:B--2---:R-:W-:Y:S01]  /*1280*/  IMAD.HI.U32 R3, R54, R3, RZ ;  /* 0x0000000336037227 */ /* 0x004fe200078e00ff */
[----:B------:R-:W-:-:S04]  /*1290*/  ISETP.NE.AND P0, PT, R2, 0x1, PT ;  /* 0x000000010200780c */ /* 0x000fc80003f05270 */
[----:B----4-:R-:W-:-:S04]  /*12a0*/  SHF.R.U32.HI R3, RZ, R6, R3 ;  /* 0x00000006ff037219 */ /* 0x010fc80000011603 */
[----:B------:R-:W-:Y:S02]  /*12b0*/  SEL R3, R54, R3, !P0 ;  /* 0x0000000336037207 */ /* 0x000fe40004000000 */
[----:B---3--:R-:W-:-:S04]  /*12c0*/  ISETP.NE.AND P1, PT, R7, 0x1, PT ;  /* 0x000000010700780c */ /* 0x008fc80003f25270 */
[----:B------:R-:W-:-:S05]  /*12d0*/  SEL R4, R55, R4, !P1 ;  /* 0x0000000437047207 */ /* 0x000fca0004800000 */
[----:B------:R-:W-:Y:S02]  /*12e0*/  IMAD.IADD R5, R3, 0x1, -R4 ;  /* 0x0000000103057824 */ /* 0x000fe400078e0a04 */
[----:B------:R-:W-:Y:S02]  /*12f0*/  IMAD.IADD R3, R4, 0x1, -R3 ;  /* 0x0000000104037824 */ /* 0x000fe400078e0a03 */
[----:B------:R-:W-:Y:S02]  /*1300*/  IMAD R55, R5, R7, R55 ;  /* 0x0000000705377224 */ /* 0x000fe400078e0237 */
[----:B------:R-:W-:-:S07]  /*1310*/  IMAD R54, R3, R2, R54 ;  /* 0x0000000203367224 */ /* 0x000fce00078e0236 */
.L_x_16:
[----:B------:R-:W-:Y:S01]  /*1320*/  BAR.SYNC.DEFER_BLOCKING 0x0 ;  /* 0x0000000000007b1d */ /* 0x000fe20000010000 */
[----:B------:R-:W-:Y:S01]  /*1330*/  UISETP.NE.AND UP1, UPT, UR8, 0x2, UPT ;  /* 0x000000020800788c */ /* 0x000fe2000bf25270 */
[----:B------:R-:W-:Y:S02]  /*1340*/  ISETP.NE.OR P5, PT, R0, 0x2, !P5 ;  /* 0x000000020000780c */ /* 0x000fe40006fa5670 */
[----:B------:R-:W-:-:S06]  /*1350*/  LOP3.LUT R2, R66, 0x1f, RZ, 0xc0, !PT ;  /* 0x0000001f42027812 */ /* 0x000fcc00078ec0ff */
[----:B------:R-:W-:Y:S05]  /*1360*/  BRA.U UP1, `(.L_x_17) ;  /* 0x0000001101fc7547 */ /* 0x000fea000b800000 */
[----:B------:R-:W1:Y:S01]  /*1370*/  LDCU UR13, c[0x0][0x38c] ;  /* 0x00007180ff0d77ac */ /* 0x000e620008000800 */
[----:B------:R-:W2:Y:S01]  /*1380*/  LDC R8, c[0x0][0x370] ;  /* 0x0000dc00ff087b82 */ /* 0x000ea20000000800 */
[----:B------:R-:W-:Y:S01]  /*1390*/  PLOP3.LUT P1, PT, PT, PT, UP2, 0x80, 0x8 ;  /* 0x000000000008781c */ /* 0x000fe20003f2f028 */
[----:B------:R-:W-:Y:S01]  /*13a0*/  IMAD.MOV.U32 R15, RZ, RZ, 0x1 ;  /* 0x00000001ff0f7424 */ /* 0x000fe200078e00ff */
[----:B------:R-:W-:Y:S01]  /*13b0*/  ISETP.EQ.OR P4, PT, R2, RZ, P5 ;  /* 0x000000ff0200720c */ /* 0x000fe20002f82670 */
[----:B------:R-:W-:Y:S01]  /*13c0*/  IMAD.MOV.U32 R14, RZ, RZ, RZ ;  /* 0x000000ffff0e7224 */ /* 0x000fe200078e00ff */
[----:B------:R-:W-:Y:S02]  /*13d0*/  PLOP3.LUT P1, PT, P1, PT, PT, 0x8, 0x80 ;  /* 0x000000000080781c */ /* 0x000fe40000f2e170 */
[----:B------:R-:W-:Y:S01]  /*13e0*/  CS2R R12, SRZ ;  /* 0x00000000000c7805 */ /* 0x000fe2000001ff00 */
[----:B------:R-:W-:Y:S01]  /*13f0*/  IMAD.MOV.U32 R11, RZ, RZ, 0x1 ;  /* 0x00000001ff0b7424 */ /* 0x000fe200078e00ff */
[----:B------:R-:W4:Y:S01]  /*1400*/  LDC R0, c[0x0][0x374] ;  /* 0x0000dd00ff007b82 */ /* 0x000f220000000800 */
[----:B------:R-:W2:Y:S01]  /*1410*/  LDCU.64 UR22, c[0x0][0x348] ;  /* 0x00006900ff1677ac */ /* 0x000ea20008000a00 */
[----:B------:R-:W-:Y:S01]  /*1420*/  UMOV UR6, URZ ;  /* 0x000000ff00067c82 */ /* 0x000fe20008000000 */
[----:B-1----:R-:W-:-:S04]  /*1430*/  UIADD3 UR5, UPT, UPT, UR13, 0xff, URZ ;  /* 0x000000ff0d057890 */ /* 0x002fc8000fffe0ff */
[----:B------:R-:W-:-:S04]  /*1440*/  USHF.R.S32.HI UR4, URZ, 0x1f, UR5 ;  /* 0x0000001fff047899 */ /* 0x000fc80008011405 */
[----:B------:R-:W-:-:S04]  /*1450*/  ULEA.HI UR4, UR4, UR5, URZ, 0x8 ;  /* 0x0000000504047291 */ /* 0x000fc8000f8f40ff */
[----:B------:R-:W-:Y:S02]  /*1460*/  USHF.R.S32.HI UR15, URZ, 0x8, UR4 ;  /* 0x00000008ff0f7899 */ /* 0x000fe40008011404 */
[----:B------:R-:W-:Y:S02]  /*1470*/  UIADD3 UR4, UPT, UPT, UR13, -0x1, URZ ;  /* 0xffffffff0d047890 */ /* 0x000fe4000fffe0ff */
[----:B------:R-:W-:Y:S02]  /*1480*/  UISETP.LT.U32.AND UP0, UPT, UR15, 0x6, UPT ;  /* 0x000000060f00788c */ /* 0x000fe4000bf01070 */
[----:B------:R-:W-:Y:S02]  /*1490*/  UISETP.GE.U32.AND UP1, UPT, UR4, -0x1ff, UPT ;  /* 0xfffffe010400788c */ /* 0x000fe4000bf26070 */
[----:B------:R-:W-:Y:S02]  /*14a0*/  USEL UR14, UR15, 0x6, UP0 ;  /* 0x000000060f0e7887 */ /* 0x000fe40008000000 */
[----:B------:R-:W-:-:S02]  /*14b0*/  UIADD3 UR13, UPT, UPT, UR13, 0x1fe, URZ ;  /* 0x000001fe0d0d7890 */ /* 0x000fc4000fffe0ff */
[----:B------:R-:W-:Y:S02]  /*14c0*/  UIADD3 UR5, UPT, UPT, UR14, -0x1, URZ ;  /* 0xffffffff0e057890 */ /* 0x000fe4000fffe0ff */
[----:B------:R-:W-:-:S03]  /*14d0*/  UIADD3 UR7, UPT, UPT, UR15, -UR14, URZ ;  /* 0x8000000e0f077290 */ /* 0x000fc6000fffe0ff */
[----:B------:R-:W-:-:S04]  /*14e0*/  @UP1 UIADD3 UR5, UPT, UPT, UR14, URZ, URZ ;  /* 0x000000ff0e051290 */ /* 0x000fc8000fffe0ff */
[----:B--2---:R-:W-:-:S12]  /*14f0*/  UIADD3 UR5, UPT, UPT, UR5, 0x1, URZ ;  /* 0x0000000105057890 */ /* 0x004fd8000fffe0ff */
.L_x_35:
[----:B------:R-:W-:Y:S01]  /*1500*/  UISETP.NE.AND UP0, UPT, UR39, URZ, UPT ;  /* 0x000000ff2700728c */ /* 0x000fe2000bf05270 */
[----:B------:R-:W1:Y:S08]  /*1510*/  S2UR UR39, SR_CgaCtaId ;  /* 0x00000000002779c3 */ /* 0x000e700000008800 */
[----:B------:R-:W-:Y:S05]  /*1520*/  BRA.U UP0, `(.L_x_18) ;  /* 0x0000000100347547 */ /* 0x000fea000b800000 */
[----:B------:R-:W2:Y:S01]  /*1530*/  S2R R2, SR_CgaCtaId ;  /* 0x0000000000027919 */ /* 0x000ea20000008800 */
[----:B------:R-:W-:-:S04]  /*1540*/  MOV R3, 0x400 ;  /* 0x0000040000037802 */ /* 0x000fc80000000f00 */
[----:B--2---:R-:W-:Y:S02]  /*1550*/  LEA R2, R2, R3, 0x18 ;  /* 0x0000000302027211 */ /* 0x004fe400078ec0ff */
[----:B------:R-:W-:-:S03]  /*1560*/  SHF.L.U32 R3, R11, 0x1f, RZ ;  /* 0x0000001f0b037819 */ /* 0x000fc600000006ff */
[----:B------:R-:W-:-:S04]  /*1570*/  IMAD R2, R12, 0x8, R2 ;  /* 0x000000080c027824 */ /* 0x000fc800078e0202 */
[----:B------:R-:W2:Y:S02]  /*1580*/  SYNCS.PHASECHK.TRANS64.TRYWAIT P0, [R2+URZ+0xf0], R3 ;  /* 0x0000f003020075a7 */ /* 0x000ea400080011ff */
[----:B--2---:R-:W-:Y:S05]  /*1590*/  @!P0 BRA `(.L_x_19) ;  /* 0x0000004800008947 */ /* 0x004fea0003800000 */
.L_x_92:
[----:B------:R-:W-:Y:S01]  /*15a0*/  VIADD R12, R12, 0x1 ;  /* 0x000000010c0c7836 */ /* 0x000fe20000000000 */
[----:B------:R2:W-:Y:S04]  /*15b0*/  SYNCS.ARRIVE.TRANS64.A1T0 RZ, [R2+URZ+0xe0], RZ ;  /* 0x0000e0ff02ff79a7 */ /* 0x0005e800081000ff */
[----:B------:R-:W-:-:S04]  /*15c0*/  ISETP.NE.AND P0, PT, R12, 0x2, PT ;  /* 0x000000020c00780c */ /* 0x000fc80003f05270 */
[----:B------:R-:W-:Y:S02]  /*15d0*/  SEL R12, R12, RZ, P0 ;  /* 0x000000ff0c0c7207 */ /* 0x000fe40000000000 */
[----:B--2---:R-:W-:-:S04]  /*15e0*/  SEL R2, RZ, 0x1, P0 ;  /* 0x00000001ff027807 */ /* 0x004fc80000000000 */
[----:B------:R-:W-:-:S07]  /*15f0*/  LOP3.LUT R11, R11, R2, RZ, 0x3c, !PT ;  /* 0x000000020b0b7212 */ /* 0x000fce00078e3cff */
.L_x_18:
[----:B------:R-:W-:Y:S01]  /*1600*/  UMOV UR4, 0x400 ;  /* 0x0000040000047882 */ /* 0x000fe20000000000 */
[----:B------:R-:W-:Y:S01]  /*1610*/  SHF.L.U32 R2, R15, 0x1f, RZ ;  /* 0x0000001f0f027819 */ /* 0x000fe200000006ff */
[----:B-1----:R-:W-:Y:S01]  /*1620*/  ULEA UR4, UR39, UR4, 0x18 ;  /* 0x0000000427047291 */ /* 0x002fe2000f8ec0ff */
[----:B------:R-:W-:Y:S01]  /*1630*/  R2UR UR35, R55 ;  /* 0x00000000372372ca */ /* 0x000fe200000e0000 */
[----:B------:R-:W-:Y:S01]  /*1640*/  UISETP.GE.U32.AND UP0, UPT, UR13, 0x1ff, UPT ;  /* 0x000001ff0d00788c */ /* 0x000fe2000bf06070 */
[----:B------:R-:W-:Y:S01]  /*1650*/  R2UR UR19, R54 ;  /* 0x00000000361372ca */ /* 0x000fe200000e0000 */
[----:B------:R-:W-:Y:S01]  /*1660*/  ULEA UR8, UR6, UR4, 0x3 ;  /* 0x0000000406087291 */ /* 0x000fe2000f8e18ff */
[----:B------:R-:W-:-:S08]  /*1670*/  UMOV UR29, URZ ;  /* 0x000000ff001d7c82 */ /* 0x000fd00008000000 */
[----:B------:R1:W2:Y:S01]  /*1680*/  SYNCS.PHASECHK.TRANS64.TRYWAIT P0, [UR8+0x30], R2 ;  /* 0x00003002ff0075a7 */ /* 0x0002a20008001108 */
[----:B------:R-:W-:Y:S02]  /*1690*/  USHF.L.U32 UR35, UR35, 0x7, URZ ;  /* 0x0000000723237899 */ /* 0x000fe400080006ff */
[----:B------:R-:W-:Y:S01]  /*16a0*/  USHF.L.U32 UR19, UR19, 0x4, URZ ;  /* 0x0000000413137899 */ /* 0x000fe200080006ff */
[----:B------:R-:W-:Y:S11]  /*16b0*/  BRA.U !UP0, `(.L_x_20) ;  /* 0x0000000108d87547 */ /* 0x000ff6000b800000 */
[----:B------:R-:W-:Y:S01]  /*16c0*/  UMOV UR21, URZ ;  /* 0x000000ff00157c82 */ /* 0x000fe20008000000 */
[----:B------:R-:W-:-:S05]  /*16d0*/  UMOV UR37, UR6 ;  /* 0x0000000600257c82 */ /* 0x000fca0008000000 */
.L_x_25:
[----:B-1----:R-:W-:Y:S01]  /*16e0*/  ULEA UR33, UR37, UR4, 0x3 ;  /* 0x0000000425217291 */ /* 0x002fe2000f8e18ff */
[----:B--2---:R-:W-:Y:S01]  /*16f0*/  @!P5 MOV R3, 0x9000 ;  /* 0x000090000003d802 */ /* 0x004fe20000000f00 */
[----:B--2---:R-:W-:Y:S10]  /*1700*/  @P0 BRA `(.L_x_21) ;  /* 0x00000000000c0947 */ /* 0x004ff40003800000 */
[----:B------:R-:W-:-:S04]  /*1710*/  SHF.L.U32 R4, R15, 0x1f, RZ ;  /* 0x0000001f0f047819 */ /* 0x000fc800000006ff */
[----:B------:R-:W2:Y:S02]  /*1720*/  SYNCS.PHASECHK.TRANS64.TRYWAIT P0, [UR33+0x30], R4 ;  /* 0x00003004ff0075a7 */ /* 0x000ea40008001121 */
[----:B--2---:R-:W-:Y:S05]  /*1730*/  @!P0 BRA `(.L_x_22) ;  /* 0x0000004400ac8947 */ /* 0x004fea0003800000 */
.L_x_21:
[----:B------:R2:W-:Y:S01]  /*1740*/  @!P5 SYNCS.ARRIVE.TRANS64 RZ, [UR33], R3 ;  /* 0x00000003ffffd9a7 */ /* 0x0005e20008000021 */
[----:B------:R-:W-:Y:S04]  /*1750*/  BSSY.RECONVERGENT B0, `(.L_x_23) ;  /* 0x0000003000007945 */ /* 0x000fe80003800200 */
[----:B------:R-:W-:Y:S05]  /*1760*/  @P4 BRA `(.L_x_24) ;  /* 0x0000000000044947 */ /* 0x000fea0003800000 */
[----:B------:R-:W-:Y:S05]  /*1770*/  BPT.TRAP 0x1 ;  /* 0x000000040000795c */ /* 0x000fea0000300000 */
.L_x_24:
[----:B------:R-:W-:Y:S05]  /*1780*/  BSYNC.RECONVERGENT B0 ;  /* 0x0000000000007941 */ /* 0x000fea0003800200 */
.L_x_23:
[----:B------:R-:W-:Y:S02]  /*1790*/  UIADD3 UR6, UPT, UPT, UR37, 0x1, URZ ;  /* 0x0000000125067890 */ /* 0x000fe4000fffe0ff */
[----:B------:R-:W-:Y:S02]  /*17a0*/  ULEA UR24, UR37, UR4, 0xf ;  /* 0x0000000425187291 */ /* 0x000fe4000f8e78ff */
[----:B------:R-:W-:Y:S02]  /*17b0*/  UISETP.NE.AND UP0, UPT, UR6, 0x6, UPT ;  /* 0x000000060600788c */ /* 0x000fe4000bf05270 */
[----:B------:R-:W-:Y:S02]  /*17c0*/  UIADD3 UR42, UP1, UPT, UR22, 0x80, URZ ;  /* 0x00000080162a7890 */ /* 0x000fe4000ff3e0ff */
[----:B------:R-:W-:Y:S02]  /*17d0*/  USEL UR9, URZ, 0x1, UP0 ;  /* 0x00000001ff097887 */ /* 0x000fe40008000000 */
[----:B------:R-:W-:-:S02]  /*17e0*/  USEL UR6, UR6, URZ, UP0 ;  /* 0x000000ff06067287 */ /* 0x000fc40008000000 */
[----:B------:R-:W-:Y:S02]  /*17f0*/  USHF.L.U32 UR34, UR21, 0x8, URZ ;  /* 0x0000000815227899 */ /* 0x000fe400080006ff */
[----:B------:R-:W-:Y:S01]  /*1800*/  ULEA UR8, UR6, UR4, 0x3 ;  /* 0x0000000406087291 */ /* 0x000fe2000f8e18ff */
[----:B------:R-:W-:Y:S01]  /*1810*/  LOP3.LUT R15, R15, UR9, RZ, 0x3c, !PT ;  /* 0x000000090f0f7c12 */ /* 0x000fe2000f8e3cff */
[----:B------:R-:W-:Y:S02]  /*1820*/  UIADD3 UR40, UP0, UPT, UR22, 0x180, URZ ;  /* 0x0000018016287890 */ /* 0x000fe4000ff1e0ff */
[----:B------:R-:W-:Y:S01]  /*1830*/  UIADD3.X UR43, UPT, UPT, URZ, UR23, URZ, UP1, !UPT ;  /* 0x00000017ff2b7290 */ /* 0x000fe20008ffe4ff */
[----:B-1----:R-:W-:Y:S01]  /*1840*/  SHF.L.U32 R2, R15, 0x1f, RZ ;  /* 0x0000001f0f027819 */ /* 0x002fe200000006ff */
[----:B------:R-:W-:Y:S02]  /*1850*/  UIADD3 UR32, UPT, UPT, UR24, 0x1200, URZ ;  /* 0x0000120018207890 */ /* 0x000fe4000fffe0ff */
[----:B------:R-:W-:Y:S01]  /*1860*/  UIADD3 UR26, UPT, UPT, UR34, 0x80, URZ ;  /* 0x00000080221a7890 */ /* 0x000fe2000fffe0ff */
[----:B------:R1:W1:Y:S01]  /*1870*/  SYNCS.PHASECHK.TRANS64.TRYWAIT P0, [UR8+0x30], R2 ;  /* 0x00003002ff0075a7 */ /* 0x0002620008001108 */
[----:B------:R-:W-:-:S02]  /*1880*/  ULEA UR8, UR37, UR4, 0xc ;  /* 0x0000000425087291 */ /* 0x000fc4000f8e60ff */
[----:B------:R-:W-:Y:S02]  /*1890*/  UIADD3 UR24, UPT, UPT, UR24, 0x5200, URZ ;  /* 0x0000520018187890 */ /* 0x000fe4000fffe0ff */
[----:B------:R-:W-:Y:S02]  /*18a0*/  UIADD3.X UR41, UPT, UPT, URZ, UR23, URZ, UP0, !UPT ;  /* 0x00000017ff297290 */ /* 0x000fe400087fe4ff */
[----:B------:R-:W-:Y:S02]  /*18b0*/  UIADD3 UR16, UPT, UPT, UR8, 0x31200, URZ ;  /* 0x0003120008107890 */ /* 0x000fe4000fffe0ff */
[----:B------:R-:W-:Y:S01]  /*18c0*/  UIADD3 UR8, UPT, UPT, UR8, 0x31a00, URZ ;  /* 0x00031a0008087890 */ /* 0x000fe2000fffe0ff */
[----:B------:R-:W-:Y:S01]  /*18d0*/  UMOV UR30, 0x0 ;  /* 0x00000000001e7882 */ /* 0x000fe20000000000 */
[----:B------:R-:W-:Y:S01]  /*18e0*/  UMOV UR31, 0x10000000 ;  /* 0x10000000001f7882 */ /* 0x000fe20000000000 */
[----:B------:R-:W-:Y:S01]  /*18f0*/  UMOV UR25, UR33 ;  /* 0x0000002100197c82 */ /* 0x000fe20008000000 */
[----:B------:R-:W-:Y:S01]  /*1900*/  UMOV UR27, UR35 ;  /* 0x00000023001b7c82 */ /* 0x000fe20008000000 */
[----:B------:R-:W-:Y:S01]  /*1910*/  UMOV UR28, UR36 ;  /* 0x00000024001c7c82 */ /* 0x000fe20008000000 */
[----:B------:R-:W-:Y:S01]  /*1920*/  UMOV UR17, UR33 ;  /* 0x0000002100117c82 */ /* 0x000fe20008000000 */
[----:B------:R-:W-:Y:S01]  /*1930*/  UMOV UR20, UR36 ;  /* 0x0000002400147c82 */ /* 0x000fe20008000000 */
[----:B------:R-:W-:Y:S01]  /*1940*/  UMOV UR18, UR34 ;  /* 0x0000002200127c82 */ /* 0x000fe20008000000 */
[----:B------:R1:W-:Y:S01]  /*1950*/  UTMALDG.3D [UR32], [UR42], desc[UR30] ;  /* 0x00001e202a0075b4 */ /* 0x0003e20008011000 */
[----:B------:R-:W-:Y:S01]  /*1960*/  UMOV UR11, UR19 ;  /* 0x00000013000b7c82 */ /* 0x000fe20008000000 */
[----:B------:R-:W-:Y:S01]  /*1970*/  UMOV UR12, UR36 ;  /* 0x00000024000c7c82 */ /* 0x000fe20008000000 */
[----:B------:R-:W-:Y:S01]  /*1980*/  UMOV UR9, UR33 ;  /* 0x0000002100097c82 */ /* 0x000fe20008000000 */
[----:B------:R-:W-:Y:S01]  /*1990*/  UMOV UR10, UR26 ;  /* 0x0000001a000a7c82 */ /* 0x000fe20008000000 */
[----:B------:R-:W-:Y:S01]  /*19a0*/  UIADD3 UR21, UPT, UPT, UR21, 0x1, URZ ;  /* 0x0000000115157890 */ /* 0x000fe2000fffe0ff */
[----:B------:R-:W-:Y:S01]  /*19b0*/  UMOV UR29, UR5 ;  /* 0x00000005001d7c82 */ /* 0x000fe20008000000 */
[----:B------:R1:W-:Y:S02]  /*19c0*/  UTMALDG.3D [UR24], [UR42], desc[UR30] ;  /* 0x00001e182a0075b4 */ /* 0x0003e40008011000 */
[----:B------:R-:W-:Y:S01]  /*19d0*/  UISETP.NE.AND UP0, UPT, UR21, UR5, UPT ;  /* 0x000000051500728c */ /* 0x000fe2000bf05270 */
[----:B------:R-:W-:Y:S01]  /*19e0*/  UMOV UR37, UR6 ;  /* 0x0000000600257c82 */ /* 0x000fe20008000000 */
[----:B------:R1:W-:Y:S01]  /*19f0*/  UTMALDG.3D [UR16], [UR40], desc[UR30] ;  /* 0x00001e10280075b4 */ /* 0x0003e20008011000 */
[----:B------:R1:W-:Y:S06]  /*1a00*/  UTMALDG.3D [UR8], [UR40], desc[UR30] ;  /* 0x00001e08280075b4 */ /* 0x0003ec0008011000 */
[----:B------:R-:W-:Y:S05]  /*1a10*/  BRA.U UP0, `(.L_x_25) ;  /* 0xfffffffd00307547 */ /* 0x000fea000b83ffff */
.L_x_20:
[----:B-1----:R-:W-:Y:S01]  /*1a20*/  ULEA UR8, UR6, UR4, 0x3 ;  /* 0x0000000406087291 */ /* 0x002fe2000f8e18ff */
[----:B------:R-:W-:Y:S01]  /*1a30*/  SHF.L.U32 R2, R15, 0x1f, RZ ;  /* 0x0000001f0f027819 */ /* 0x000fe200000006ff */
[----:B------:R-:W-:Y:S01]  /*1a40*/  @!P1 SYNCS.ARRIVE.TRANS64.A1T0 RZ, [UR4+0x78], RZ ;  /* 0x000078ffffff99a7 */ /* 0x000fe20008100004 */
[----:B------:R-:W-:-:S06]  /*1a50*/  UISETP.GT.AND UP0, UPT, UR15, UR14, UPT ;  /* 0x0000000e0f00728c */ /* 0x000fcc000bf04270 */
[----:B--2---:R1:W2:Y:S03]  /*1a60*/  SYNCS.PHASECHK.TRANS64.TRYWAIT P0, [UR8+0x30], R2 ;  /* 0x00003002ff0075a7 */ /* 0x0042a60008001108 */
[----:B------:R-:W-:Y:S05]  /*1a70*/  BRA.U !UP0, `(.L_x_26) ;  /* 0x0000000108d47547 */ /* 0x000fea000b800000 */
[----:B------:R-:W-:Y:S01]  /*1a80*/  UIADD3 UR21, UPT, UPT, UR7, UR29, URZ ;  /* 0x0000001d07157290 */ /* 0x000fe2000fffe0ff */
[----:B------:R-:W-:-:S11]  /*1a90*/  UMOV UR37, UR6 ;  /* 0x0000000600257c82 */ /* 0x000fd60008000000 */
.L_x_31:
[----:B-1----:R-:W-:Y:S01]  /*1aa0*/  ULEA UR33, UR37, UR4, 0x3 ;  /* 0x0000000425217291 */ /* 0x002fe2000f8e18ff */
[----:B--2---:R-:W-:Y:S01]  /*1ab0*/  @!P5 MOV R3, 0x9000 ;  /* 0x000090000003d802 */ /* 0x004fe20000000f00 */
[----:B--2---:R-:W-:Y:S10]  /*1ac0*/  @P0 BRA `(.L_x_27) ;  /* 0x00000000000c0947 */ /* 0x004ff40003800000 */
[----:B------:R-:W-:-:S04]  /*1ad0*/  SHF.L.U32 R4, R15, 0x1f, RZ ;  /* 0x0000001f0f047819 */ /* 0x000fc800000006ff */
[----:B------:R-:W2:Y:S02]  /*1ae0*/  SYNCS.PHASECHK.TRANS64.TRYWAIT P0, [UR33+0x30], R4 ;  /* 0x00003004ff0075a7 */ /* 0x000ea40008001121 */
[----:B--2---:R-:W-:Y:S05]  /*1af0*/  @!P0 BRA `(.L_x_28) ;  /* 0x0000004000d48947 */ /* 0x004fea0003800000 */
.L_x_27:
[----:B------:R2:W-:Y:S01]  /*1b00*/  @!P5 SYNCS.ARRIVE.TRANS64 RZ, [UR33], R3 ;  /* 0x00000003ffffd9a7 */ /* 0x0005e20008000021 */
[----:B------:R-:W-:Y:S04]  /*1b10*/  BSSY.RECONVERGENT B0, `(.L_x_29) ;  /* 0x0000003000007945 */ /* 0x000fe80003800200 */
[----:B------:R-:W-:Y:S05]  /*1b20*/  @P4 BRA `(.L_x_30) ;  /* 0x0000000000044947 */ /* 0x000fea0003800000 */
[----:B------:R-:W-:Y:S05]  /*1b30*/  BPT.TRAP 0x1 ;  /* 0x000000040000795c */ /* 0x000fea0000300000 */
.L_x_30:
[----:B------:R-:W-:Y:S05]  /*1b40*/  BSYNC.RECONVERGENT B0 ;  /* 0x0000000000007941 */ /* 0x000fea0003800200 */
.L_x_29:
        /* <DEDUP_REMOVED lines=32> */
[----:B------:R-:W-:Y:S01]  /*1d50*/  UMOV UR10, UR26 ;  /* 0x0000001a000a7c82 */ /* 0x000fe20008000000 */
[----:B------:R-:W-:Y:S01]  /*1d60*/  UIADD3 UR29, UPT, UPT, UR29, 0x1, URZ ;  /* 0x000000011d1d7890 */ /* 0x000fe2000fffe0ff */
[----:B------:R1:W-:Y:S01]  /*1d70*/  UTMALDG.3D [UR24], [UR42], desc[UR30] ;  /* 0x00001e182a0075b4 */ /* 0x0003e20008011000 */
[----:B------:R-:W-:-:S02]  /*1d80*/  UMOV UR37, UR6 ;  /* 0x0000000600257c82 */ /* 0x000fc40008000000 */
[----:B------:R-:W-:Y:S01]  /*1d90*/  UISETP.NE.AND UP0, UPT, UR29, UR21, UPT ;  /* 0x000000151d00728c */ /* 0x000fe2000bf05270 */
[----:B------:R1:W-:Y:S01]  /*1da0*/  UTMALDG.3D [UR16], [UR40], desc[UR30] ;  /* 0x00001e10280075b4 */ /* 0x0003e20008011000 */
[----:B------:R1:W-:Y:S07]  /*1db0*/  UTMALDG.3D [UR8], [UR40], desc[UR30] ;  /* 0x00001e08280075b4 */ /* 0x0003ee0008011000 */
[----:B------:R-:W-:Y:S05]  /*1dc0*/  BRA.U UP0, `(.L_x_31) ;  /* 0xfffffffd00347547 */ /* 0x000fea000b83ffff */
.L_x_26:
[C---:B-1----:R-:W-:Y:S01]  /*1dd0*/  LEA R2, R14.reuse, UR4, 0x3 ;  /* 0x000000040e027c11 */ /* 0x042fe2000f8e18ff */
[----:B------:R-:W-:Y:S01]  /*1de0*/  NOP ;  /* 0x0000000000007918 */ /* 0x000fe20000000000 */
[----:B--2---:R-:W-:Y:S02]  /*1df0*/  SHF.L.U32 R3, R13, 0x1f, RZ ;  /* 0x0000001f0d037819 */ /* 0x004fe400000006ff */
[----:B------:R-:W-:Y:S02]  /*1e00*/  LEA R4, R14, UR4, 0x4 ;  /* 0x000000040e047c11 */ /* 0x000fe4000f8e20ff */
[----:B------:R-:W1:Y:S02]  /*1e10*/  SYNCS.PHASECHK.TRANS64.TRYWAIT P0, [R2+URZ+0x80], R3 ;  /* 0x00008003020075a7 */ /* 0x000e6400080011ff */
[----:B-1----:R-:W-:Y:S05]  /*1e20*/  @!P0 BRA `(.L_x_32) ;  /* 0x0000004000208947 */ /* 0x002fea0003800000 */
.L_x_95:
[----:B------:R-:W2:Y:S01]  /*1e30*/  LDS.128 R4, [R4+0x110] ;  /* 0x0001100004047984 */ /* 0x000ea20000000c00 */
[----:B---3--:R-:W-:Y:S01]  /*1e40*/  ISETP.GE.AND P0, PT, R26, 0x1, PT ;  /* 0x000000011a00780c */ /* 0x008fe20003f06270 */
[----:B-1----:R-:W-:Y:S01]  /*1e50*/  VIADD R2, R2, 0x90 ;  /* 0x0000009002027836 */ /* 0x002fe20000000000 */
[----:B------:R-:W-:Y:S01]  /*1e60*/  @!PT LDS RZ, [RZ] ;  /* 0x00000000fffff984 */ /* 0x000fe20000000800 */
[----:B------:R-:W-:Y:S01]  /*1e70*/  @!PT LDS RZ, [RZ] ;  /* 0x00000000fffff984 */ /* 0x000fe20000000800 */
[----:B------:R-:W-:Y:S01]  /*1e80*/  @!PT LDS RZ, [RZ] ;  /* 0x00000000fffff984 */ /* 0x000fe20000000800 */
[----:B------:R-:W-:Y:S01]  /*1e90*/  @!PT LDS RZ, [RZ] ;  /* 0x00000000fffff984 */ /* 0x000fe20000000800 */
[----:B------:R1:W-:Y:S06]  /*1ea0*/  MEMBAR.ALL.CTA ;  /* 0x0000000000007992 */ /* 0x0003ec0000008000 */
[----:B-1----:R-:W1:Y:S01]  /*1eb0*/  FENCE.VIEW.ASYNC.S ;  /* 0x00000000000073c6 */ /* 0x002e620000000000 */
[----:B------:R-:W-:-:S04]  /*1ec0*/  PRMT R2, RZ, 0x654, R2 ;  /* 0x00000654ff027816 */ /* 0x000fc80000000002 */
[----:B-1----:R1:W-:Y:S01]  /*1ed0*/  SYNCS.ARRIVE.TRANS64.RED.A1T0 RZ, [R2+URZ], RZ ;  /* 0x000000ff02ff79a7 */ /* 0x0023e200081004ff */
[----:B--2---:R-:W-:-:S13]  /*1ee0*/  LOP3.LUT P2, RZ, R6, 0x1, RZ, 0xc0, !PT ;  /* 0x0000000106ff7812 */ /* 0x004fda000784c0ff */
[----:B------:R-:W-:Y:S01]  /*1ef0*/  @P2 SHF.R.U32.HI R3, RZ, 0x10, R5 ;  /* 0x00000010ff032819 */ /* 0x000fe20000011605 */
[----:B------:R-:W-:Y:S01]  /*1f00*/  VOTEU.ANY UP0, P2 ;  /* 0x0000000000ff7886 */ /* 0x000fe20001000100 */
[----:B------:R-:W-:Y:S02]  /*1f10*/  @P2 MOV R10, R4 ;  /* 0x00000004000a2202 */ /* 0x000fe40000000f00 */
[----:B------:R-:W-:Y:S02]  /*1f20*/  @P2 R2UR.BROADCAST UR8, R3 ;  /* 0x00000000030822ca */ /* 0x000fe400008e0000 */
[----:B------:R-:W-:-:S11]  /*1f30*/  @P2 LOP3.LUT R9, R5, 0xffff, RZ, 0xc0, !PT ;  /* 0x0000ffff05092812 */ /* 0x000fd600078ec0ff */
[----:B------:R-:W-:Y:S01]  /*1f40*/  @UP0 UMOV UR36, UR8 ;  /* 0x0000000800240c82 */ /* 0x000fe20008000000 */
[----:B-1----:R-:W-:Y:S05]  /*1f50*/  @!P0 BRA `(.L_x_33) ;  /* 0x0000000000b88947 */ /* 0x002fea0003800000 */
[----:B------:R-:W4:Y:S01]  /*1f60*/  LDC.64 R4, c[0x0][0xb18] ;  /* 0x0002c600ff047b82 */ /* 0x000f220000000a00 */
[----:B------:R-:W-:-:S07]  /*1f70*/  ISETP.NE.AND P3, PT, R26, 0x1, PT ;  /* 0x000000011a00780c */ /* 0x000fce0003f65270 */
[----:B------:R-:W1:Y:S08]  /*1f80*/  LDC.64 R6, c[0x0][0xb10] ;  /* 0x0002c400ff067b82 */ /* 0x000e700000000a00 */
[----:B------:R-:W2:Y:S08]  /*1f90*/  LDC R16, c[0x0][0xb20] ;  /* 0x0002c800ff107b82 */ /* 0x000eb00000000800 */
[----:B------:R-:W3:Y:S01]  /*1fa0*/  LDC R17, c[0x0][0xb0c] ;  /* 0x0002c300ff117b82 */ /* 0x000ee20000000800 */
[----:B----4-:R-:W-:Y:S01]  /*1fb0*/  IMAD.HI.U32 R19, R0, R5, RZ ;  /* 0x0000000500137227 */ /* 0x010fe200078e00ff */
[----:B------:R-:W-:-:S03]  /*1fc0*/  ISETP.NE.AND P0, PT, R4, 0x1, PT ;  /* 0x000000010400780c */ /* 0x000fc60003f05270 */
[----:B------:R-:W-:-:S03]  /*1fd0*/  IMAD.HI.U32 R5, R9, R5, RZ ;  /* 0x0000000509057227 */ /* 0x000fc600078e00ff */
[----:B------:R-:W4:Y:S01]  /*1fe0*/  LDC.64 R2, c[0x0][0xb28] ;  /* 0x0002ca00ff027b82 */ /* 0x000f220000000a00 */
[----:B-1----:R-:W-:-:S04]  /*1ff0*/  IMAD.HI.U32 R20, R8, R6, RZ ;  /* 0x0000000608147227 */ /* 0x002fc800078e00ff */
[----:B------:R-:W-:Y:S01]  /*2000*/  IMAD.HI.U32 R21, R10, R6, RZ ;  /* 0x000000060a157227 */ /* 0x000fe200078e00ff */
[----:B------:R-:W-:Y:S02]  /*2010*/  SHF.R.U32.HI R20, RZ, R7, R20 ;  /* 0x00000007ff147219 */ /* 0x000fe40000011614 */
[-C--:B--2---:R-:W-:Y:S02]  /*2020*/  SHF.R.U32.HI R19, RZ, R16.reuse, R19 ;  /* 0x00000010ff137219 */ /* 0x084fe40000011613 */
[----:B------:R-:W-:Y:S02]  /*2030*/  SHF.R.U32.HI R5, RZ, R16, R5 ;  /* 0x00000010ff057219 */ /* 0x000fe40000011605 */
[----:B------:R-:W-:Y:S02]  /*2040*/  SEL R19, R0, R19, !P0 ;  /* 0x0000001300137207 */ /* 0x000fe40004000000 */
[----:B------:R-:W-:Y:S02]  /*2050*/  SHF.R.U32.HI R21, RZ, R7, R21 ;  /* 0x00000007ff157219 */ /* 0x000fe40000011615 */
[----:B---3--:R-:W-:-:S02]  /*2060*/  ISETP.NE.AND P1, PT, R17, 0x1, PT ;  /* 0x000000011100780c */ /* 0x008fc40003f25270 */
[----:B------:R-:W-:Y:S02]  /*2070*/  SEL R5, R9, R5, !P0 ;  /* 0x0000000509057207 */ /* 0x000fe40004000000 */
[----:B------:R-:W-:Y:S02]  /*2080*/  SEL R20, R8, R20, !P1 ;  /* 0x0000001408147207 */ /* 0x000fe40004800000 */
[----:B------:R-:W-:Y:S01]  /*2090*/  SEL R21, R10, R21, !P1 ;  /* 0x000000150a157207 */ /* 0x000fe20004800000 */
[----:B----4-:R-:W-:-:S04]  /*20a0*/  IMAD.HI.U32 R18, R19, R2, RZ ;  /* 0x0000000213127227 */ /* 0x010fc800078e00ff */
        /* <DEDUP_REMOVED lines=10> */
[----:B------:R-:W-:-:S04]  /*2150*/  @!P0 IMAD.HI.U32 R7, R21, R2, RZ ;  /* 0x0000000215078227 */ /* 0x000fc800078e00ff */
[----:B------:R-:W-:Y:S01]  /*2160*/  IMAD.MOV R2, RZ, RZ, -R6 ;  /* 0x000000ffff027224 */ /* 0x000fe200078e0a06 */
[----:B------:R-:W-:Y:S02]  /*2170*/  @!P0 SHF.R.U32.HI R3, RZ, R3, R7 ;  /* 0x00000003ff038219 */ /* 0x000fe40000011607 */
[----:B------:R-:W-:Y:S01]  /*2180*/  IADD3 R7, PT, PT, -R5, RZ, RZ ;  /* 0x000000ff05077210 */ /* 0x000fe20007ffe1ff */
[----:B------:R-:W-:Y:S01]  /*2190*/  IMAD R2, R26, R2, R5 ;  /* 0x000000021a027224 */ /* 0x000fe200078e0205 */
        /* <DEDUP_REMOVED lines=10> */
.L_x_33:
[----:B------:R-:W1:Y:S02]  /*2240*/  LDCU UR8, c[0x0][0xb30] ;  /* 0x00016600ff0877ac */ /* 0x000e640008000800 */
[----:B-1----:R-:W-:-:S09]  /*2250*/  UISETP.NE.AND UP0, UPT, UR8, 0x1, UPT ;  /* 0x000000010800788c */ /* 0x002fd2000bf05270 */
[----:B------:R-:W-:Y:S05]  /*2260*/  BRA.U UP0, `(.L_x_34) ;  /* 0x0000000100407547 */ /* 0x000fea000b800000 */
[----:B------:R-:W1:Y:S08]  /*2270*/  LDC.64 R4, c[0x0][0xb10] ;  /* 0x0002c400ff047b82 */ /* 0x000e700000000a00 */
[----:B------:R-:W2:Y:S08]  /*2280*/  LDC.64 R2, c[0x0][0xb18] ;  /* 0x0002c600ff027b82 */ /* 0x000eb00000000a00 */
[----:B------:R-:W3:Y:S08]  /*2290*/  LDC R6, c[0x0][0xb20] ;  /* 0x0002c800ff067b82 */ /* 0x000ef00000000800 */
[----:B------:R-:W4:Y:S01]  /*22a0*/  LDC R7, c[0x0][0xb0c] ;  /* 0x0002c300ff077b82 */ /* 0x000f220000000800 */
[----:B-1----:R-:W-:-:S05]  /*22b0*/  IMAD.HI.U32 R4, R10, R4, RZ ;  /* 0x000000040a047227 */ /* 0x002fca00078e00ff */
[----:B------:R-:W-:Y:S01]  /*22c0*/  SHF.R.U32.HI R4, RZ, R5, R4 ;  /* 0x00000005ff047219 */ /* 0x000fe20000011604 */
[----:B--2---:R-:W-:Y:S01]  /*22d0*/  IMAD.HI.U32 R3, R9, R3, RZ ;  /* 0x0000000309037227 */ /* 0x004fe200078e00ff */
[----:B------:R-:W-:-:S04]  /*22e0*/  ISETP.NE.AND P0, PT, R2, 0x1, PT ;  /* 0x000000010200780c */ /* 0x000fc80003f05270 */
[----:B---3--:R-:W-:-:S04]  /*22f0*/  SHF.R.U32.HI R3, RZ, R6, R3 ;  /* 0x00000006ff037219 */ /* 0x008fc80000011603 */
[----:B------:R-:W-:Y:S02]  /*2300*/  SEL R3, R9, R3, !P0 ;  /* 0x0000000309037207 */ /* 0x000fe40004000000 */
[----:B----4-:R-:W-:-:S04]  /*2310*/  ISETP.NE.AND P1, PT, R7, 0x1, PT ;  /* 0x000000010700780c */ /* 0x010fc80003f25270 */
[----:B------:R-:W-:-:S05]  /*2320*/  SEL R4, R10, R4, !P1 ;  /* 0x000000040a047207 */ /* 0x000fca0004800000 */
[----:B------:R-:W-:Y:S02]  /*2330*/  IMAD.IADD R5, R3, 0x1, -R4 ;  /* 0x0000000103057824 */ /* 0x000fe400078e0a04 */
[----:B------:R-:W-:Y:S02]  /*2340*/  IMAD.IADD R3, R4, 0x1, -R3 ;  /* 0x0000000104037824 */ /* 0x000fe400078e0a03 */
[----:B------:R-:W-:Y:S02]  /*2350*/  IMAD R10, R5, R7, R10 ;  /* 0x00000007050a7224 */ /* 0x000fe400078e020a */
[----:B------:R-:W-:-:S07]  /*2360*/  IMAD R9, R3, R2, R9 ;  /* 0x0000000203097224 */ /* 0x000fce00078e0209 */
.L_x_34:
[----:B------:R-:W-:Y:S01]  /*2370*/  VIADD R14, R14, 0x1 ;  /* 0x000000010e0e7836 */ /* 0x000fe20000000000 */
[----:B------:R-:W-:Y:S01]  /*2380*/  PLOP3.LUT P1, PT, PT, PT, PT, 0x80, 0x8 ;  /* 0x000000000008781c */ /* 0x000fe20003f2f070 */
[----:B------:R-:W-:Y:S02]  /*2390*/  IMAD.IADD R55, R10, 0x1, R53 ;  /* 0x000000010a377824 */ /* 0x000fe400078e0235 */
[----:B------:R-:W-:Y:S01]  /*23a0*/  IMAD.IADD R54, R9, 0x1, R52 ;  /* 0x0000000109367824 */ /* 0x000fe200078e0234 */
[----:B------:R-:W-:-:S04]  /*23b0*/  ISETP.NE.AND P0, PT, R14, 0x2, PT ;  /* 0x000000020e00780c */ /* 0x000fc80003f05270 */
[----:B------:R-:W-:Y:S02]  /*23c0*/  SEL R2, RZ, 0x1, P0 ;  /* 0x00000001ff027807 */ /* 0x000fe40000000000 */
[----:B------:R-:W-:Y:S02]  /*23d0*/  SEL R14, R14, RZ, P0 ;  /* 0x000000ff0e0e7207 */ /* 0x000fe40000000000 */
[----:B------:R-:W-:Y:S01]  /*23e0*/  LOP3.LUT R13, R13, R2, RZ, 0x3c, !PT ;  /* 0x000000020d0d7212 */ /* 0x000fe200078e3cff */
[----:B------:R-:W-:Y:S06]  /*23f0*/  @P2 BRA `(.L_x_35) ;  /* 0xfffffff000402947 */ /* 0x000fec000383ffff */
[----:B------:R-:W-:Y:S01]  /*2400*/  UIADD3 UR4, UPT, UPT, UR4, 0x30, URZ ;  /* 0x0000003004047890 */ /* 0x000fe2000fffe0ff */
[----:B------:R-:W-:-:S03]  /*2410*/  SHF.L.U32 R2, R15, 0x1f, RZ ;  /* 0x0000001f0f027819 */ /* 0x000fc600000006ff */
[----:B------:R-:W-:-:S09]  /*2420*/  ULEA UR5, UR6, UR4, 0x3 ;  /* 0x0000000406057291 */ /* 0x000fd2000f8e18ff */
[----:B------:R-:W1:Y:S02]  /*2430*/  SYNCS.PHASECHK.TRANS64.TRYWAIT P0, [UR5], R2 ;  /* 0x00000002ff0075a7 */ /* 0x000e640008001105 */
[----:B-1----:R-:W-:Y:S05]  /*2440*/  @!P0 BRA `(.L_x_36) ;  /* 0x0000003800ac8947 */ /* 0x002fea0003800000 */
.L_x_97:
[----:B------:R-:W-:-:S04]  /*2450*/  UIADD3 UR6, UPT, UPT, UR6, 0x1, URZ ;  /* 0x0000000106067890 */ /* 0x000fc8000fffe0ff */
[----:B------:R-:W-:-:S04]  /*2460*/  UISETP.NE.AND UP0, UPT, UR6, 0x6, UPT ;  /* 0x000000060600788c */ /* 0x000fc8000bf05270 */
[----:B------:R-:W-:Y:S02]  /*2470*/  USEL UR7, URZ, 0x1, UP0 ;  /* 0x00000001ff077887 */ /* 0x000fe40008000000 */
[----:B------:R-:W-:-:S04]  /*2480*/  USEL UR6, UR6, URZ, UP0 ;  /* 0x000000ff06067287 */ /* 0x000fc80008000000 */
[----:B------:R-:W-:Y:S01]  /*2490*/  ULEA UR5, UR6, UR4, 0x3 ;  /* 0x0000000406057291 */ /* 0x000fe2000f8e18ff */
[----:B-1----:R-:W-:-:S04]  /*24a0*/  LOP3.LUT R2, R15, UR7, RZ, 0x3c, !PT ;  /* 0x000000070f027c12 */ /* 0x002fc8000f8e3cff */
[----:B------:R-:W-:-:S04]  /*24b0*/  SHF.L.U32 R3, R2, 0x1f, RZ ;  /* 0x0000001f02037819 */ /* 0x000fc800000006ff */
[----:B------:R-:W1:Y:S02]  /*24c0*/  SYNCS.PHASECHK.TRANS64.TRYWAIT P0, [UR5], R3 ;  /* 0x00000003ff0075a7 */ /* 0x000e640008001105 */
[----:B-1----:R-:W-:Y:S05]  /*24d0*/  @!P0 BRA `(.L_x_37) ;  /* 0x0000003800a08947 */ /* 0x002fea0003800000 */
.L_x_99:
[----:B------:R-:W-:-:S04]  /*24e0*/  UIADD3 UR6, UPT, UPT, UR6, 0x1, URZ ;  /* 0x0000000106067890 */ /* 0x000fc8000fffe0ff */
[----:B------:R-:W-:-:S04]  /*24f0*/  UISETP.NE.AND UP0, UPT, UR6, 0x6, UPT ;  /* 0x000000060600788c */ /* 0x000fc8000bf05270 */
[----:B------:R-:W-:Y:S02]  /*2500*/  USEL UR7, URZ, 0x1, UP0 ;  /* 0x00000001ff077887 */ /* 0x000fe40008000000 */
[----:B------:R-:W-:-:S04]  /*2510*/  USEL UR6, UR6, URZ, UP0 ;  /* 0x000000ff06067287 */ /* 0x000fc80008000000 */
[----:B------:R-:W-:Y:S01]  /*2520*/  ULEA UR5, UR6, UR4, 0x3 ;  /* 0x0000000406057291 */ /* 0x000fe2000f8e18ff */
[----:B------:R-:W-:-:S04]  /*2530*/  LOP3.LUT R2, R2, UR7, RZ, 0x3c, !PT ;  /* 0x0000000702027c12 */ /* 0x000fc8000f8e3cff */
[----:B-1----:R-:W-:-:S04]  /*2540*/  SHF.L.U32 R3, R2, 0x1f, RZ ;  /* 0x0000001f02037819 */ /* 0x002fc800000006ff */
[----:B------:R-:W1:Y:S02]  /*2550*/  SYNCS.PHASECHK.TRANS64.TRYWAIT P0, [UR5], R3 ;  /* 0x00000003ff0075a7 */ /* 0x000e640008001105 */
[----:B-1----:R-:W-:Y:S05]  /*2560*/  @!P0 BRA `(.L_x_38) ;  /* 0x0000003800948947 */ /* 0x002fea0003800000 */
.L_x_101:
        /* <DEDUP_REMOVED lines=9> */
.L_x_103:
        /* <DEDUP_REMOVED lines=9> */
.L_x_105:
[----:B------:R-:W-:-:S04]  /*2690*/  UIADD3 UR6, UPT, UPT, UR6, 0x1, URZ ;  /* 0x0000000106067890 */ /* 0x000fc8000fffe0ff */
[----:B------:R-:W-:-:S04]  /*26a0*/  UISETP.NE.AND UP0, UPT, UR6, 0x6, UPT ;  /* 0x000000060600788c */ /* 0x000fc8000bf05270 */
[----:B------:R-:W-:Y:S02]  /*26b0*/  USEL UR5, URZ, 0x1, UP0 ;  /* 0x00000001ff057887 */ /* 0x000fe40008000000 */
[----:B------:R-:W-:-:S04]  /*26c0*/  USEL UR6, UR6, URZ, UP0 ;  /* 0x000000ff06067287 */ /* 0x000fc80008000000 */
[----:B------:R-:W-:Y:S01]  /*26d0*/  ULEA UR6, UR6, UR4, 0x3 ;  /* 0x0000000406067291 */ /* 0x000fe2000f8e18ff */
[----:B------:R-:W-:-:S04]  /*26e0*/  LOP3.LUT R2, R2, UR5, RZ, 0x3c, !PT ;  /* 0x0000000502027c12 */ /* 0x000fc8000f8e3cff */
[----:B------:R-:W-:Y:S01]  /*26f0*/  SHF.L.U32 R2, R2, 0x1f, RZ ;  /* 0x0000001f02027819 */ /* 0x000fe200000006ff */
[----:B-1--4-:R-:W-:-:S07]  /*2700*/  IMAD.U32 R0, RZ, RZ, UR6 ;  /* 0x00000006ff007e24 */ /* 0x012fce000f8e00ff */
.L_x_41:
[----:B-1----:R1:W2:Y:S02]  /*2710*/  SYNCS.PHASECHK.TRANS64.TRYWAIT P0, [R0+URZ], R2 ;  /* 0x00000002000075a7 */ /* 0x0022a400080011ff */
[----:B--2---:R-:W-:Y:S05]  /*2720*/  @!P0 NANOSLEEP.SYNCS 0x989680 ;  /* 0x009896800000895d */ /* 0x004fea0003900000 */
[----:B------:R-:W2:Y:S02]  /*2730*/  @!P0 SYNCS.PHASECHK.TRANS64 P0, [R0+URZ], R2 ;  /* 0x00000002000085a7 */ /* 0x000ea400080010ff */
[----:B--2---:R-:W-:Y:S05]  /*2740*/  @P0 EXIT ;  /* 0x000000000000094d */ /* 0x004fea0003800000 */
[----:B------:R-:W-:Y:S05]  /*2750*/  BRA `(.L_x_41) ;  /* 0xfffffffc00ec7947 */ /* 0x000fea000383ffff */
.L_x_17:
[----:B------:R-:W-:-:S04]  /*2760*/  UISETP.NE.AND UP1, UPT, UR39, URZ, UPT ;  /* 0x000000ff2700728c */ /* 0x000fc8000bf25270 */
[----:B------:R-:W-:-:S09]  /*2770*/  UISETP.NE.OR UP1, UPT, UR8, 0x1, UP1 ;  /* 0x000000010800788c */ /* 0x000fd20008f25670 */
[----:B------:R-:W-:Y:S05]  /*2780*/  BRA.U UP1, `(.L_x_42) ;  /* 0x0000000501487547 */ /* 0x000fea000b800000 */
[----:B------:R-:W-:Y:S01]  /*2790*/  ISETP.NE.AND P2, PT, R2, RZ, PT ;  /* 0x000000ff0200720c */ /* 0x000fe20003f45270 */
[----:B------:R-:W-:Y:S01]  /*27a0*/  IMAD.MOV.U32 R12, RZ, RZ, 0x1 ;  /* 0x00000001ff0c7424 */ /* 0x000fe200078e00ff */
[----:B------:R-:W-:Y:S02]  /*27b0*/  CS2R R10, SRZ ;  /* 0x00000000000a7805 */ /* 0x000fe4000001ff00 */
[----:B------:R-:W-:Y:S01]  /*27c0*/  CS2R R8, SRZ ;  /* 0x0000000000087805 */ /* 0x000fe2000001ff00 */
[----:B------:R-:W-:Y:S01]  /*27d0*/  UMOV UR4, 0x400 ;  /* 0x0000040000047882 */ /* 0x000fe20000000000 */
[----:B------:R-:W-:Y:S01]  /*27e0*/  UMOV UR6, URZ ;  /* 0x000000ff00067c82 */ /* 0x000fe20008000000 */
[----:B------:R-:W-:-:S12]  /*27f0*/  ULEA UR39, UR39, UR4, 0x18 ;  /* 0x0000000427277291 */ /* 0x000fd8000f8ec0ff */
.L_x_46:
[----:B------:R-:W-:Y:S02]  /*2800*/  LEA R0, R8, UR39, 0x3 ;  /* 0x0000002708007c11 */ /* 0x000fe4000f8e18ff */
[----:B------:R-:W-:-:S03]  /*2810*/  SHF.L.U32 R4, R9, 0x1f, RZ ;  /* 0x0000001f09047819 */ /* 0x000fc600000006ff */
[----:B------:R-:W-:Y:S01]  /*2820*/  VIADD R5, R0, 0xf0 ;  /* 0x000000f000057836 */ /* 0x000fe20000000000 */
[----:B------:R-:W1:Y:S02]  /*2830*/  SYNCS.PHASECHK.TRANS64.TRYWAIT P0, [R0+URZ+0xe0], R4 ;  /* 0x0000e004000075a7 */ /* 0x000e6400080011ff */
[----:B-1----:R-:W-:Y:S05]  /*2840*/  @!P0 BRA `(.L_x_43) ;  /* 0x0000003800248947 */ /* 0x002fea0003800000 */
.L_x_106:
[----:B------:R-:W-:Y:S01]  /*2850*/  ULEA UR5, UR6, UR39, 0x3 ;  /* 0x0000002706057291 */ /* 0x000fe2000f8e18ff */
[----:B-1----:R-:W-:Y:S01]  /*2860*/  PRMT R0, RZ, 0x654, R5 ;  /* 0x00000654ff007816 */ /* 0x002fe20000000005 */
[----:B------:R-:W-:Y:S01]  /*2870*/  @!P2 IMAD.MOV.U32 R4, RZ, RZ, 0x10 ;  /* 0x00000010ff04a424 */ /* 0x000fe200078e00ff */
[----:B------:R-:W-:Y:S01]  /*2880*/  SHF.L.U32 R5, R12, 0x1f, RZ ;  /* 0x0000001f0c057819 */ /* 0x000fe200000006ff */
[----:B------:R-:W-:Y:S01]  /*2890*/  UIADD3 UR4, UPT, UPT, UR5, 0x80, URZ ;  /* 0x0000008005047890 */ /* 0x000fe2000fffe0ff */
[----:B------:R1:W-:Y:S05]  /*28a0*/  SYNCS.ARRIVE.TRANS64.RED.A1T0 RZ, [R0+URZ], RZ ;  /* 0x000000ff00ff79a7 */ /* 0x0003ea00081004ff */
[----:B------:R-:W-:Y:S01]  /*28b0*/  IMAD.U32 R6, RZ, RZ, UR4 ;  /* 0x00000004ff067e24 */ /* 0x000fe2000f8e00ff */
[----:B------:R-:W2:Y:S04]  /*28c0*/  SYNCS.PHASECHK.TRANS64.TRYWAIT P0, [UR5+0x90], R5 ;  /* 0x00009005ff0075a7 */ /* 0x000ea80008001105 */
[----:B------:R-:W-:Y:S01]  /*28d0*/  PRMT R6, R2, 0x654, R6 ;  /* 0x0000065402067816 */ /* 0x000fe20000000006 */
[----:B-12---:R-:W-:Y:S06]  /*28e0*/  @!P0 BRA `(.L_x_44) ;  /* 0x0000003800108947 */ /* 0x006fec0003800000 */
.L_x_108:
[----:B------:R-:W-:Y:S01]  /*28f0*/  ULEA UR4, UR6, UR39, 0x4 ;  /* 0x0000002706047291 */ /* 0x000fe2000f8e20ff */
[----:B------:R-:W-:Y:S01]  /*2900*/  SEL R3, R6, R3, !P2 ;  /* 0x0000000306037207 */ /* 0x000fe20005000000 */
[----:B------:R-:W-:Y:S01]  /*2910*/  UIADD3 UR5, UPT, UPT, UR5, 0x80, URZ ;  /* 0x0000008005057890 */ /* 0x000fe2000fffe0ff */
[----:B-1----:R-:W-:Y:S01]  /*2920*/  LEA R0, R11, UR39, 0x3 ;  /* 0x000000270b007c11 */ /* 0x002fe2000f8e18ff */
[----:B------:R-:W-:Y:S01]  /*2930*/  UIADD3 UR4, UPT, UPT, UR4, 0x110, URZ ;  /* 0x0000011004047890 */ /* 0x000fe2000fffe0ff */
[----:B------:R1:W-:Y:S01]  /*2940*/  @!P2 SYNCS.ARRIVE.TRANS64.RED RZ, [R3+URZ], R4 ;  /* 0x0000000403ffa9a7 */ /* 0x0003e200080004ff */
[----:B------:R-:W-:Y:S01]  /*2950*/  UIADD3 UR6, UPT, UPT, UR6, 0x1, URZ ;  /* 0x0000000106067890 */ /* 0x000fe2000fffe0ff */
[----:B------:R-:W-:-:S03]  /*2960*/  VIADD R8, R8, 0x1 ;  /* 0x0000000108087836 */ /* 0x000fc60000000000 */
[----:B------:R-:W-:Y:S02]  /*2970*/  UISETP.NE.AND UP0, UPT, UR6, 0x2, UPT ;  /* 0x000000020600788c */ /* 0x000fe4000bf05270 */
[----:B------:R-:W-:Y:S01]  /*2980*/  ISETP.NE.AND P0, PT, R8, 0x2, PT ;  /* 0x000000020800780c */ /* 0x000fe20003f05270 */
[----:B------:R-:W-:Y:S06]  /*2990*/  UGETNEXTWORKID.BROADCAST [UR4], [UR5] ;  /* 0x00000000040073ca */ /* 0x000fec0008000100 */
[----:B------:R-:W-:Y:S02]  /*29a0*/  USEL UR4, URZ, 0x1, UP0 ;  /* 0x00000001ff047887 */ /* 0x000fe40008000000 */
[----:B------:R-:W-:-:S04]  /*29b0*/  USEL UR6, UR6, URZ, UP0 ;  /* 0x000000ff06067287 */ /* 0x000fc80008000000 */
[----:B------:R-:W-:Y:S02]  /*29c0*/  LOP3.LUT R12, R12, UR4, RZ, 0x3c, !PT ;  /* 0x000000040c0c7c12 */ /* 0x000fe4000f8e3cff */
[----:B-1----:R-:W-:-:S04]  /*29d0*/  SHF.L.U32 R4, R10, 0x1f, RZ ;  /* 0x0000001f0a047819 */ /* 0x002fc800000006ff */
[----:B------:R-:W1:Y:S02]  /*29e0*/  SYNCS.PHASECHK.TRANS64.TRYWAIT P1, [R0+URZ+0x80], R4 ;  /* 0x00008004000075a7 */ /* 0x000e6400080211ff */
[----:B-1----:R-:W-:Y:S05]  /*29f0*/  @!P1 BRA `(.L_x_45) ;  /* 0x0000003400e49947 */ /* 0x002fea0003800000 */
.L_x_109:
[C---:B-1----:R-:W-:Y:S01]  /*2a00*/  LEA R4, R11.reuse, UR39, 0x4 ;  /* 0x000000270b047c11 */ /* 0x042fe2000f8e20ff */
[----:B------:R-:W-:Y:S01]  /*2a10*/  VIADD R0, R0, 0x90 ;  /* 0x0000009000007836 */ /* 0x000fe20000000000 */
[----:B------:R-:W-:Y:S01]  /*2a20*/  SEL R8, R8, RZ, P0 ;  /* 0x000000ff08087207 */ /* 0x000fe20000000000 */
[----:B------:R-:W-:-:S03]  /*2a30*/  VIADD R11, R11, 0x1 ;  /* 0x000000010b0b7836 */ /* 0x000fc60000000000 */
[----:B------:R-:W1:Y:S01]  /*2a40*/  LDS.128 R4, [R4+0x110] ;  /* 0x0001100004047984 */ /* 0x000e620000000c00 */
[----:B------:R-:W-:Y:S02]  /*2a50*/  PRMT R0, RZ, 0x654, R0 ;  /* 0x00000654ff007816 */ /* 0x000fe40000000000 */
[C---:B------:R-:W-:Y:S01]  /*2a60*/  ISETP.NE.AND P1, PT, R11.reuse, 0x2, PT ;  /* 0x000000020b00780c */ /* 0x040fe20003f25270 */
[----:B------:R-:W-:Y:S01]  /*2a70*/  @!PT LDS RZ, [RZ] ;  /* 0x00000000fffff984 */ /* 0x000fe20000000800 */
[----:B------:R-:W-:Y:S01]  /*2a80*/  @!PT LDS RZ, [RZ] ;  /* 0x00000000fffff984 */ /* 0x000fe20000000800 */
[----:B------:R-:W-:Y:S01]  /*2a90*/  @!PT LDS RZ, [RZ] ;  /* 0x00000000fffff984 */ /* 0x000fe20000000800 */
[----:B------:R-:W-:Y:S01]  /*2aa0*/  @!PT LDS RZ, [RZ] ;  /* 0x00000000fffff984 */ /* 0x000fe20000000800 */
[----:B------:R2:W-:Y:S06]  /*2ab0*/  MEMBAR.ALL.CTA ;  /* 0x0000000000007992 */ /* 0x0005ec0000008000 */
[----:B--2---:R-:W2:Y:S01]  /*2ac0*/  FENCE.VIEW.ASYNC.S ;  /* 0x00000000000073c6 */ /* 0x004ea20000000000 */
[----:B------:R-:W-:Y:S01]  /*2ad0*/  SEL R11, R11, RZ, P1 ;  /* 0x000000ff0b0b7207 */ /* 0x000fe20000800000 */
[----:B--2---:R2:W-:Y:S01]  /*2ae0*/  SYNCS.ARRIVE.TRANS64.RED.A1T0 RZ, [R0+URZ], RZ ;  /* 0x000000ff00ff79a7 */ /* 0x0045e200081004ff */
[----:B-1----:R-:W-:-:S02]  /*2af0*/  LOP3.LUT P3, RZ, R6, 0x1, RZ, 0xc0, !PT ;  /* 0x0000000106ff7812 */ /* 0x002fc4000786c0ff */
[----:B------:R-:W-:-:S04]  /*2b00*/  SEL R4, RZ, 0x1, P1 ;  /* 0x00000001ff047807 */ /* 0x000fc80000800000 */
[----:B------:R-:W-:Y:S02]  /*2b10*/  LOP3.LUT R10, R10, R4, RZ, 0x3c, !PT ;  /* 0x000000040a0a7212 */ /* 0x000fe400078e3cff */
[----:B--2---:R-:W-:-:S04]  /*2b20*/  SEL R0, RZ, 0x1, P0 ;  /* 0x00000001ff007807 */ /* 0x004fc80000000000 */
[----:B------:R-:W-:Y:S01]  /*2b30*/  LOP3.LUT R9, R9, R0, RZ, 0x3c, !PT ;  /* 0x0000000009097212 */ /* 0x000fe200078e3cff */
[----:B------:R-:W-:Y:S06]  /*2b40*/  @P3 BRA `(.L_x_46) ;  /* 0xfffffffc002c3947 */ /* 0x000fec000383ffff */
[----:B------:R-:W-:Y:S01]  /*2b50*/  ULEA UR5, UR6, UR39, 0x3 ;  /* 0x0000002706057291 */ /* 0x000fe2000f8e18ff */
[----:B------:R-:W-:-:S08]  /*2b60*/  SHF.L.U32 R2, R12, 0x1f, RZ ;  /* 0x0000001f0c027819 */ /* 0x000fd000000006ff */
[----:B------:R-:W1:Y:S02]  /*2b70*/  SYNCS.PHASECHK.TRANS64 P0, [UR5+0x90], R2 ;  /* 0x00009002ff0075a7 */ /* 0x000e640008001005 */
[----:B-1----:R-:W-:Y:S05]  /*2b80*/  @P0 BRA `(.L_x_47) ;  /* 0x0000000000080947 */ /* 0x002fea0003800000 */
[----:B------:R-:W1:Y:S02]  /*2b90*/  SYNCS.PHASECHK.TRANS64.TRYWAIT P0, [UR5+0x90], R2 ;  /* 0x00009002ff0075a7 */ /* 0x000e640008001105 */
[----:B-1----:R-:W-:Y:S05]  /*2ba0*/  @!P0 BRA `(.L_x_48) ;  /* 0x00000034008c8947 */ /* 0x002fea0003800000 */
.L_x_47:
[----:B------:R-:W-:-:S04]  /*2bb0*/  UIADD3 UR4, UPT, UPT, UR6, 0x1, URZ ;  /* 0x0000000106047890 */ /* 0x000fc8000fffe0ff */
[----:B------:R-:W-:-:S04]  /*2bc0*/  UISETP.NE.AND UP0, UPT, UR4, 0x2, UPT ;  /* 0x000000020400788c */ /* 0x000fc8000bf05270 */
[----:B------:R-:W-:Y:S02]  /*2bd0*/  USEL UR7, URZ, 0x1, UP0 ;  /* 0x00000001ff077887 */ /* 0x000fe40008000000 */
[----:B------:R-:W-:-:S04]  /*2be0*/  USEL UR4, UR4, URZ, UP0 ;  /* 0x000000ff04047287 */ /* 0x000fc80008000000 */
[----:B------:R-:W-:Y:S01]  /*2bf0*/  ULEA UR4, UR4, UR39, 0x3 ;  /* 0x0000002704047291 */ /* 0x000fe2000f8e18ff */
[----:B-1----:R-:W-:-:S04]  /*2c00*/  LOP3.LUT R2, R12, UR7, RZ, 0x3c, !PT ;  /* 0x000000070c027c12 */ /* 0x002fc8000f8e3cff */
[----:B------:R-:W-:-:S04]  /*2c10*/  SHF.L.U32 R0, R2, 0x1f, RZ ;  /* 0x0000001f02007819 */ /* 0x000fc800000006ff */
[----:B------:R-:W1:Y:S02]  /*2c20*/  SYNCS.PHASECHK.TRANS64 P0, [UR4+0x90], R0 ;  /* 0x00009000ff0075a7 */ /* 0x000e640008001004 */
[----:B-1----:R-:W-:Y:S05]  /*2c30*/  @P0 EXIT ;  /* 0x000000000000094d */ /* 0x002fea0003800000 */
[----:B------:R-:W-:Y:S02]  /*2c40*/  SHF.L.U32 R2, R2, 0x1f, RZ ;  /* 0x0000001f02027819 */ /* 0x000fe400000006ff */
[----:B------:R-:W-:-:S07]  /*2c50*/  MOV R0, UR4 ;  /* 0x0000000400007c02 */ /* 0x000fce0008000f00 */
.L_x_49:
[----:B-1----:R1:W2:Y:S02]  /*2c60*/  SYNCS.PHASECHK.TRANS64.TRYWAIT P0, [R0+URZ+0x90], R2 ;  /* 0x00009002000075a7 */ /* 0x0022a400080011ff */
[----:B--2---:R-:W-:Y:S05]  /*2c70*/  @!P0 NANOSLEEP.SYNCS 0x989680 ;  /* 0x009896800000895d */ /* 0x004fea0003900000 */
[----:B------:R-:W2:Y:S02]  /*2c80*/  @!P0 SYNCS.PHASECHK.TRANS64 P0, [R0+URZ+0x90], R2 ;  /* 0x00009002000085a7 */ /* 0x000ea400080010ff */
[----:B--2---:R-:W-:Y:S05]  /*2c90*/  @P0 EXIT ;  /* 0x000000000000094d */ /* 0x004fea0003800000 */
[----:B------:R-:W-:Y:S05]  /*2ca0*/  BRA `(.L_x_49) ;  /* 0xfffffffc00ec7947 */ /* 0x000fea000383ffff */
.L_x_42:
[----:B------:R-:W-:-:S09]  /*2cb0*/  UISETP.NE.AND UP1, UPT, UR8, URZ, UPT ;  /* 0x000000ff0800728c */ /* 0x000fd2000bf25270 */
[----:B------:R-:W-:Y:S05]  /*2cc0*/  BRA.U UP1, `(.L_x_50) ;  /* 0x0000001101247547 */ /* 0x000fea000b800000 */
[----:B------:R-:W-:Y:S01]  /*2cd0*/  UMOV UR4, 0x40 ;  /* 0x0000004000047882 */ /* 0x000fe20000000000 */
[----:B------:R-:W-:Y:S01]  /*2ce0*/  NOP ;  /* 0x0000000000007918 */ /* 0x000fe20000000000 */
[----:B------:R-:W-:Y:S01]  /*2cf0*/  ULEA UR4, UR39, UR4, 0x18 ;  /* 0x0000000427047291 */ /* 0x000fe2000f8ec0ff */
[----:B------:R-:W-:Y:S02]  /*2d00*/  UMOV UR5, 0x400 ;  /* 0x0000040000057882 */ /* 0x000fe40000000000 */
[----:B------:R-:W-:-:S06]  /*2d10*/  ULEA UR39, UR39, UR5, 0x18 ;  /* 0x0000000527277291 */ /* 0x000fcc000f8ec0ff */
[----:B------:R-:W1:Y:S02]  /*2d20*/  LDS.U8 R0, [UR4+0x1c] ;  /* 0x00001c04ff007984 */ /* 0x000e640008000000 */
[----:B-1----:R-:W-:-:S13]  /*2d30*/  ISETP.NE.AND P0, PT, R0, RZ, PT ;  /* 0x000000ff0000720c */ /* 0x002fda0003f05270 */
[----:B------:R-:W-:Y:S05]  /*2d40*/  @P0 BRA `(.L_x_51) ;  /* 0x0000000000580947 */ /* 0x000fea0003800000 */
[----:B------:R-:W-:-:S13]  /*2d50*/  ELECT P0, URZ, PT ;  /* 0x0000000000ff782f */ /* 0x000fda0003800000 */
[----:B------:R-:W-:Y:S05]  /*2d60*/  @!P0 BRA `(.L_x_52) ;  /* 0x0000000000608947 */ /* 0x000fea0003800000 */
[----:B------:R-:W-:Y:S01]  /*2d70*/  UMOV UR5, 0x10 ;  /* 0x0000001000057882 */ /* 0x000fe20000000000 */
[----:B------:R-:W-:Y:S01]  /*2d80*/  HFMA2 R0, -RZ, RZ, 0, 5.9604644775390625e-08 ;  /* 0x00000001ff007431 */ /* 0x000fe200000001ff */
[----:B------:R-:W-:-:S03]  /*2d90*/  MOV R2, 0xffff ;  /* 0x0000ffff00027802 */ /* 0x000fc60000000f00 */
[----:B------:R-:W-:Y:S04]  /*2da0*/  DEPBAR.LE SB1, 0x36 ;  /* 0x00009d800000791a */ /* 0x000fe80000000000 */
[----:B------:R-:W1:Y:S02]  /*2db0*/  UTCATOMSWS.FIND_AND_SET.ALIGN UP0, UR5, UR5 ;  /* 0x00000005000575e3 */ /* 0x000e640008000800 */
[----:B-1----:R-:W-:Y:S01]  /*2dc0*/  MOV R3, UR5 ;  /* 0x0000000500037c02 */ /* 0x002fe20008000f00 */
[----:B------:R-:W-:Y:S06]  /*2dd0*/  BRA.U UP0, `(.L_x_53) ;  /* 0x0000000100187547 */ /* 0x000fec000b800000 */
.L_x_54:
[----:B------:R-:W-:Y:S05]  /*2de0*/  NANOSLEEP 0x64 ;  /* 0x000000640000795d */ /* 0x000fea0003800000 */
[----:B------:R-:W-:-:S05]  /*2df0*/  UMOV UR5, 0x10 ;  /* 0x0000001000057882 */ /* 0x000fca0000000000 */
[----:B------:R-:W-:Y:S04]  /*2e00*/  DEPBAR.LE SB1, 0x36 ;  /* 0x00009d800000791a */ /* 0x000fe80000000000 */
[----:B------:R-:W1:Y:S02]  /*2e10*/  UTCATOMSWS.FIND_AND_SET.ALIGN UP0, UR5, UR5 ;  /* 0x00000005000575e3 */ /* 0x000e640008000800 */
[----:B-1----:R-:W-:Y:S01]  /*2e20*/  MOV R3, UR5 ;  /* 0x0000000500037c02 */ /* 0x002fe20008000f00 */
[----:B------:R-:W-:Y:S05]  /*2e30*/  BRA.U !UP0, `(.L_x_54) ;  /* 0xfffffffd08e87547 */ /* 0x000fea000b83ffff */
.L_x_53:
[-C--:B------:R-:W-:Y:S02]  /*2e40*/  SHF.L.U32 R2, R2, R3.reuse, RZ ;  /* 0x0000000302027219 */ /* 0x080fe400000006ff */
[----:B------:R-:W-:Y:S01]  /*2e50*/  SHF.L.U32 R0, R0, R3, RZ ;  /* 0x0000000300007219 */ /* 0x000fe200000006ff */
[----:B------:R-:W-:Y:S02]  /*2e60*/  IMAD.SHL.U32 R3, R3, 0x20, RZ ;  /* 0x0000002003037824 */ /* 0x000fe400078e00ff */
[----:B------:R1:W-:Y:S04]  /*2e70*/  ATOMS.OR RZ, [UR4+0x14], R2 ;  /* 0x00001402ffff798c */ /* 0x0003e8000b000004 */
[----:B------:R1:W-:Y:S04]  /*2e80*/  ATOMS.OR RZ, [UR4+0x18], R0 ;  /* 0x00001800ffff798c */ /* 0x0003e8000b000004 */
[----:B------:R1:W-:Y:S01]  /*2e90*/  STS [UR39+0x130], R3 ;  /* 0x00013003ff007988 */ /* 0x0003e20008000827 */
[----:B------:R-:W-:Y:S05]  /*2ea0*/  BRA `(.L_x_52) ;  /* 0x0000000000107947 */ /* 0x000fea0003800000 */
.L_x_51:
[----:B------:R-:W-:Y:S02]  /*2eb0*/  MOV R0, 0xffffffff ;  /* 0xffffffff00007802 */ /* 0x000fe40000000f00 */
[----:B------:R-:W-:-:S03]  /*2ec0*/  MOV R2, 0x2ef0 ;  /* 0x00002ef000027802 */ /* 0x000fc60000000f00 */
[----:B------:R1:W-:Y:S04]  /*2ed0*/  STS [UR39+0x130], R0 ;  /* 0x00013000ff007988 */ /* 0x0003e80008000827 */
[----:B-1-3-5:R-:W-:Y:S05]  /*2ee0*/  CALL.REL.NOINC `($__internal_1_$__cuda_sm10x_tcgen05_guardrail_trap_phase_invalid_during_alloc) ;  /* 0x00000038000c7944 */ /* 0x02afea0003c00000 */
.L_x_52:
[----:B------:R-:W-:Y:S05]  /*2ef0*/  WARPSYNC.ALL ;  /* 0x0000000000007948 */ /* 0x000fea0003800000 */
[----:B------:R-:W2:Y:S01]  /*2f00*/  S2UR UR5, SR_CgaCtaId ;  /* 0x00000000000579c3 */ /* 0x000ea20000008800 */
[----:B------:R-:W-:Y:S01]  /*2f10*/  UMOV UR4, 0x400 ;  /* 0x0000040000047882 */ /* 0x000fe20000000000 */
[----:B------:R-:W-:-:S06]  /*2f20*/  NOP ;  /* 0x0000000000007918 */ /* 0x000fcc0000000000 */
[----:B------:R-:W-:Y:S06]  /*2f30*/  BAR.ARV 0x6, 0xa0 ;  /* 0x0182800000007b1d */ /* 0x000fec0000002000 */
[----:B------:R-:W4:Y:S01]  /*2f40*/  LDCU UR7, c[0x0][0x38c] ;  /* 0x00007180ff0777ac */ /* 0x000f220008000800 */
[----:B------:R-:W-:Y:S01]  /*2f50*/  IMAD.MOV.U32 R11, RZ, RZ, 0x1 ;  /* 0x00000001ff0b7424 */ /* 0x000fe200078e00ff */
[----:B------:R-:W-:Y:S01]  /*2f60*/  CS2R R8, SRZ ;  /* 0x0000000000087805 */ /* 0x000fe2000001ff00 */
[----:B------:R-:W-:Y:S01]  /*2f70*/  IMAD.MOV.U32 R10, RZ, RZ, RZ ;  /* 0x000000ffff0a7224 */ /* 0x000fe200078e00ff */
[----:B------:R-:W3:Y:S01]  /*2f80*/  LDCU UR6, c[0x0][0x38c] ;  /* 0x00007180ff0677ac */ /* 0x000ee20008000800 */
[----:B------:R-:W-:Y:S01]  /*2f90*/  UMOV UR15, URZ ;  /* 0x000000ff000f7c82 */ /* 0x000fe20008000000 */
[----:B------:R-:W-:Y:S01]  /*2fa0*/  UMOV UR14, URZ ;  /* 0x000000ff000e7c82 */ /* 0x000fe20008000000 */
[----:B--2---:R-:W-:Y:S01]  /*2fb0*/  ULEA UR5, UR5, UR4, 0x18 ;  /* 0x0000000405057291 */ /* 0x004fe2000f8ec0ff */
[----:B------:R-:W-:Y:S01]  /*2fc0*/  UMOV UR32, 0x0 ;  /* 0x0000000000207882 */ /* 0x000fe20000000000 */
[----:B------:R-:W-:-:S02]  /*2fd0*/  UMOV UR33, 0x80404a0 ;  /* 0x080404a000217882 */ /* 0x000fc40000000000 */
[----:B------:R-:W-:Y:S02]  /*2fe0*/  UIADD3 UR9, UPT, UPT, UR5, 0x1200, URZ ;  /* 0x0000120005097890 */ /* 0x000fe4000fffe0ff */
[----:B------:R-:W-:Y:S02]  /*2ff0*/  UIADD3 UR10, UPT, UPT, UR5, 0x31200, URZ ;  /* 0x00031200050a7890 */ /* 0x000fe4000fffe0ff */
[----:B----4-:R-:W-:Y:S01]  /*3000*/  UIADD3 UR7, UPT, UPT, UR7, 0xff, URZ ;  /* 0x000000ff07077890 */ /* 0x010fe2000fffe0ff */
[----:B-1----:R-:W1:Y:S01]  /*3010*/  LDS R0, [UR5+0x130] ;  /* 0x00013005ff007984 */ /* 0x002e620008000800 */
[----:B------:R-:W-:Y:S02]  /*3020*/  USHF.R.U32.HI UR9, URZ, 0x4, UR9 ;  /* 0x00000004ff097899 */ /* 0x000fe40008011609 */
[----:B------:R-:W-:Y:S02]  /*3030*/  USHF.R.S32.HI UR4, URZ, 0x1f, UR7 ;  /* 0x0000001fff047899 */ /* 0x000fe40008011407 */
[----:B------:R-:W-:-:S02]  /*3040*/  USHF.R.U32.HI UR10, URZ, 0x4, UR10 ;  /* 0x00000004ff0a7899 */ /* 0x000fc4000801160a */
[----:B------:R-:W-:Y:S02]  /*3050*/  ULEA.HI UR4, UR4, UR7, URZ, 0x8 ;  /* 0x0000000704047291 */ /* 0x000fe4000f8f40ff */
[----:B------:R-:W-:Y:S02]  /*3060*/  ULOP3.LUT UR9, UR9, 0x3fff, URZ, 0xc0, !UPT ;  /* 0x00003fff09097892 */ /* 0x000fe4000f8ec0ff */
[----:B------:R-:W-:Y:S02]  /*3070*/  USHF.R.S32.HI UR4, URZ, 0x8, UR4 ;  /* 0x00000008ff047899 */ /* 0x000fe40008011404 */
[----:B------:R-:W-:Y:S02]  /*3080*/  ULOP3.LUT UR10, UR10, 0x3fff, URZ, 0xc0, !UPT ;  /* 0x00003fff0a0a7892 */ /* 0x000fe4000f8ec0ff */
[----:B------:R-:W-:Y:S01]  /*3090*/  UISETP.LT.AND UP0, UPT, UR4, 0x1, UPT ;  /* 0x000000010400788c */ /* 0x000fe2000bf01270 */
[----:B------:R-:W-:Y:S01]  /*30a0*/  UMOV UR30, 0x0 ;  /* 0x00000000001e7882 */ /* 0x000fe20000000000 */
[----:B------:R-:W-:-:S02]  /*30b0*/  UMOV UR31, 0x80404a0 ;  /* 0x080404a0001f7882 */ /* 0x000fc40000000000 */
[----:B------:R-:W-:Y:S01]  /*30c0*/  USEL UR8, UR4, 0x1, !UP0 ;  /* 0x0000000104087887 */ /* 0x000fe2000c000000 */
[----:B------:R-:W-:Y:S01]  /*30d0*/  UMOV UR28, 0x0 ;  /* 0x00000000001c7882 */ /* 0x000fe20000000000 */
[----:B------:R-:W-:Y:S01]  /*30e0*/  UMOV UR29, 0x80404a0 ;  /* 0x080404a0001d7882 */ /* 0x000fe20000000000 */
[----:B------:R-:W-:Y:S01]  /*30f0*/  UMOV UR26, 0x0 ;  /* 0x00000000001a7882 */ /* 0x000fe20000000000 */
[----:B------:R-:W-:Y:S01]  /*3100*/  UMOV UR27, 0x80404a0 ;  /* 0x080404a0001b7882 */ /* 0x000fe20000000000 */
[----:B------:R-:W-:Y:S01]  /*3110*/  UMOV UR24, 0x0 ;  /* 0x0000000000187882 */ /* 0x000fe20000000000 */
[----:B------:R-:W-:Y:S01]  /*3120*/  UMOV UR25, 0x80404a0 ;  /* 0x080404a000197882 */ /* 0x000fe20000000000 */
[----:B------:R-:W-:Y:S01]  /*3130*/  UMOV UR22, 0x0 ;  /* 0x0000000000167882 */ /* 0x000fe20000000000 */
[----:B------:R-:W-:Y:S01]  /*3140*/  UMOV UR23, 0x80404a0 ;  /* 0x080404a000177882 */ /* 0x000fe20000000000 */
[----:B------:R-:W-:Y:S02]  /*3150*/  ULOP3.LUT UR9, UR9, 0x10000, URZ, 0xfc, !UPT ;  /* 0x0001000009097892 */ /* 0x000fe4000f8efcff */
[----:B------:R-:W-:-:S02]  /*3160*/  ULOP3.LUT UR10, UR10, 0x10000, URZ, 0xfc, !UPT ;  /* 0x000100000a0a7892 */ /* 0x000fc4000f8efcff */
[----:B------:R-:W-:Y:S02]  /*3170*/  UIADD3 UR8, UPT, UPT, -UR8, URZ, URZ ;  /* 0x000000ff08087290 */ /* 0x000fe4000fffe1ff */
[----:B---3--:R-:W-:Y:S01]  /*3180*/  UISETP.GE.AND UP3, UPT, UR6, 0x1, UPT ;  /* 0x000000010600788c */ /* 0x008fe2000bf66270 */
[----:B------:R-:W-:Y:S01]  /*3190*/  UMOV UR20, 0x0 ;  /* 0x0000000000147882 */ /* 0x000fe20000000000 */
[----:B------:R-:W-:Y:S01]  /*31a0*/  UMOV UR21, 0x80404a0 ;  /* 0x080404a000157882 */ /* 0x000fe20000000000 */
[----:B------:R-:W-:Y:S01]  /*31b0*/  UMOV UR18, 0x0 ;  /* 0x0000000000127882 */ /* 0x000fe20000000000 */
[----:B-1----:R-:W-:Y:S01]  /*31c0*/  R2UR UR16, R0 ;  /* 0x00000000001072ca */ /* 0x002fe200000e0000 */
[----:B------:R-:W-:-:S14]  /*31d0*/  UMOV UR19, 0x80404a0 ;  /* 0x080404a000137882 */ /* 0x000fdc0000000000 */
.L_x_61:
[----:B------:R-:W-:Y:S02]  /*31e0*/  LEA R0, R10, UR5, 0x3 ;  /* 0x000000050a007c11 */ /* 0x000fe4000f8e18ff */
[----:B------:R-:W-:Y:S02]  /*31f0*/  SHF.L.U32 R2, R9, 0x1f, RZ ;  /* 0x0000001f09027819 */ /* 0x000fe400000006ff */
[----:B------:R-:W-:Y:S01]  /*3200*/  PLOP3.LUT P0, PT, PT, PT, UP3, 0x80, 0x8 ;  /* 0x000000000008781c */ /* 0x000fe20003f0f038 */
[----:B------:R-:W-:Y:S01]  /*3210*/  VIADD R3, R0, 0x90 ;  /* 0x0000009000037836 */ /* 0x000fe20000000000 */
[----:B-1----:R-:W1:Y:S02]  /*3220*/  SYNCS.PHASECHK.TRANS64.TRYWAIT P1, [R0+URZ+0x80], R2 ;  /* 0x00008002000075a7 */ /* 0x002e6400080211ff */
[----:B-1-3--:R-:W-:Y:S09]  /*3230*/  @!P1 BRA `(.L_x_55) ;  /* 0x0000003000009947 */ /* 0x00aff20003800000 */
.L_x_111:
[----:B------:R-:W-:Y:S01]  /*3240*/  LEA R4, R10, UR5, 0x4 ;  /* 0x000000050a047c11 */ /* 0x000fe2000f8e20ff */
[----:B------:R-:W-:Y:S01]  /*3250*/  @UP3 ULEA UR7, UR14, UR5, 0x3 ;  /* 0x000000050e073291 */ /* 0x000fe2000f8e18ff */
[----:B------:R-:W-:Y:S01]  /*3260*/  PLOP3.LUT P2, PT, PT, PT, PT, 0x80, 0x8 ;  /* 0x000000000008781c */ /* 0x000fe20003f4f070 */
[----:B------:R-:W-:Y:S01]  /*3270*/  ULEA UR6, UR15, UR5, 0x3 ;  /* 0x000000050f067291 */ /* 0x000fe2000f8e18ff */
[----:B------:R-:W-:Y:S02]  /*3280*/  PRMT R3, RZ, 0x654, R3 ;  /* 0x00000654ff037816 */ /* 0x000fe40000000003 */
[----:B------:R-:W2:Y:S01]  /*3290*/  LDS.128 R4, [R4+0x110] ;  /* 0x0001100004047984 */ /* 0x000ea20000000c00 */
[----:B-1----:R-:W-:Y:S02]  /*32a0*/  @P0 SHF.L.U32 R2, R8, 0x1f, RZ ;  /* 0x0000001f08020819 */ /* 0x002fe400000006ff */
[----:B------:R-:W-:Y:S01]  /*32b0*/  SHF.L.U32 R0, R11, 0x1f, RZ ;  /* 0x0000001f0b007819 */ /* 0x000fe200000006ff */
[----:B------:R-:W-:Y:S01]  /*32c0*/  @!PT LDS RZ, [RZ] ;  /* 0x00000000fffff984 */ /* 0x000fe20000000800 */
[----:B------:R-:W-:Y:S01]  /*32d0*/  @!PT LDS RZ, [RZ] ;  /* 0x00000000fffff984 */ /* 0x000fe20000000800 */
[----:B------:R-:W-:Y:S01]  /*32e0*/  @!PT LDS RZ, [RZ] ;  /* 0x00000000fffff984 */ /* 0x000fe20000000800 */
[----:B------:R-:W-:Y:S01]  /*32f0*/  @!PT LDS RZ, [RZ] ;  /* 0x00000000fffff984 */ /* 0x000fe20000000800 */
[----:B------:R1:W-:Y:S06]  /*3300*/  MEMBAR.ALL.CTA ;  /* 0x0000000000007992 */ /* 0x0003ec0000008000 */
[----:B-1----:R-:W1:Y:S02]  /*3310*/  FENCE.VIEW.ASYNC.S ;  /* 0x00000000000073c6 */ /* 0x002e640000000000 */
[----:B-1----:R1:W-:Y:S01]  /*3320*/  SYNCS.ARRIVE.TRANS64.RED.A1T0 RZ, [R3+URZ], RZ ;  /* 0x000000ff03ff79a7 */ /* 0x0023e200081004ff */
[----:B------:R1:W3:Y:S01]  /*3330*/  @P0 SYNCS.PHASECHK.TRANS64.TRYWAIT P2, [UR7], R2 ;  /* 0x00000002ff0005a7 */ /* 0x0002e20008041107 */
[----:B------:R-:W-:Y:S01]  /*3340*/  ULEA UR7, UR15, UR16, 0x4 ;  /* 0x000000100f077291 */ /* 0x000fe2000f8e20ff */
[----:B--2---:R-:W-:Y:S01]  /*3350*/  LOP3.LUT P1, RZ, R6, 0x1, RZ, 0xc0, !PT ;  /* 0x0000000106ff7812 */ /* 0x004fe2000782c0ff */
[----:B------:R-:W2:Y:S02]  /*3360*/  SYNCS.PHASECHK.TRANS64.TRYWAIT P0, [UR6+0xc0], R0 ;  /* 0x0000c000ff0075a7 */ /* 0x000ea40008001106 */
[----:B-123--:R-:W-:Y:S10]  /*3370*/  @!P0 BRA `(.L_x_56) ;  /* 0x0000002c00c48947 */ /* 0x00eff40003800000 */
.L_x_113:
[----:B------:R-:W-:Y:S01]  /*3380*/  IADD3 R10, PT, PT, R10, 0x1, RZ ;  /* 0x000000010a0a7810 */ /* 0x000fe20007ffe0ff */
[----:B------:R-:W-:Y:S06]  /*3390*/  BRA.U !UP3, `(.L_x_57) ;  /* 0x000000050b107547 */ /* 0x000fec000b800000 */
[----:B------:R-:W-:Y:S01]  /*33a0*/  UPLOP3.LUT UP4, UPT, UPT, UPT, UPT, 0x40, 0x4 ;  /* 0x000000000004789c */ /* 0x000fe20003f8e870 */
[----:B------:R-:W-:Y:S01]  /*33b0*/  UMOV UR13, UR8 ;  /* 0x00000008000d7c82 */ /* 0x000fe20008000000 */
[----:B------:R-:W-:Y:S01]  /*33c0*/  UMOV UR12, UR4 ;  /* 0x00000004000c7c82 */ /* 0x000fe20008000000 */
[----:B------:R-:W-:-:S08]  /*33d0*/  UMOV UR17, UR14 ;  /* 0x0000000e00117c82 */ /* 0x000fd00008000000 */
.L_x_60:
[----:B------:R-:W-:Y:S02]  /*33e0*/  UIADD3 UR13, UPT, UPT, UR13, 0x1, URZ ;  /* 0x000000010d0d7890 */ /* 0x000fe4000fffe0ff */
[----:B--2---:R-:W-:Y:S02]  /*33f0*/  ULEA UR11, UR17, UR5, 0x3 ;  /* 0x00000005110b7291 */ /* 0x004fe4000f8e18ff */
[----:B------:R-:W-:Y:S01]  /*3400*/  UISETP.NE.AND UP0, UPT, UR13, URZ, UPT ;  /* 0x000000ff0d00728c */ /* 0x000fe2000bf05270 */
[----:B---3--:R-:W-:Y:S10]  /*3410*/  @P2 BRA `(.L_x_58) ;  /* 0x00000000000c2947 */ /* 0x008ff40003800000 */
[----:B-1----:R-:W-:Y:S04]  /*3420*/  SHF.L.U32 R2, R8, 0x1f, RZ ;  /* 0x0000001f08027819 */ /* 0x002fe800000006ff */
[----:B------:R-:W1:Y:S02]  /*3430*/  SYNCS.PHASECHK.TRANS64.TRYWAIT P0, [UR11], R2 ;  /* 0x00000002ff0075a7 */ /* 0x000e64000800110b */
[----:B-1----:R-:W-:Y:S05]  /*3440*/  @!P0 BRA `(.L_x_59) ;  /* 0x0000002c00a88947 */ /* 0x002fea0003800000 */
.L_x_58:
[----:B------:R-:W-:Y:S01]  /*3450*/  UISETP.NE.AND UP1, UPT, UR12, 0x1, UPT ;  /* 0x000000010c00788c */ /* 0x000fe2000bf25270 */
[----:B------:R-:W-:Y:S01]  /*3460*/  PLOP3.LUT P2, PT, PT, PT, PT, 0x80, 0x8 ;  /* 0x000000000008781c */ /* 0x000fe20003f4f070 */
[----:B------:R-:W-:Y:S02]  /*3470*/  UIADD3 UR14, UPT, UPT, UR17, 0x1, URZ ;  /* 0x00000001110e7890 */ /* 0x000fe4000fffe0ff */
[----:B------:R-:W-:Y:S02]  /*3480*/  ULEA UR64, UR17, UR10, 0x8 ;  /* 0x0000000a11407291 */ /* 0x000fe4000f8e40ff */
[----:B------:R-:W-:Y:S01]  /*3490*/  UISETP.NE.AND UP2, UPT, UR14, 0x6, UPT ;  /* 0x000000060e00788c */ /* 0x000fe2000bf45270 */
[----:B------:R-:W-:Y:S01]  /*34a0*/  PLOP3.LUT P0, PT, PT, PT, UP1, 0x80, 0x8 ;  /* 0x000000000008781c */ /* 0x000fe20003f0f018 */
[----:B------:R-:W-:Y:S02]  /*34b0*/  ULEA UR62, UR17, UR9, 0xb ;  /* 0x00000009113e7291 */ /* 0x000fe4000f8e58ff */
[----:B------:R-:W-:Y:S02]  /*34c0*/  USEL UR35, URZ, 0x1, UP2 ;  /* 0x00000001ff237887 */ /* 0x000fe40009000000 */
[----:B------:R-:W-:Y:S02]  /*34d0*/  USEL UR14, UR14, URZ, UP2 ;  /* 0x000000ff0e0e7287 */ /* 0x000fe40009000000 */
[----:B------:R-:W-:Y:S02]  /*34e0*/  UIADD3 UR60, UPT, UPT, UR64, 0x2, URZ ;  /* 0x00000002403c7890 */ /* 0x000fe4000fffe0ff */
[----:B------:R-:W-:Y:S01]  /*34f0*/  @UP1 ULEA UR34, UR14, UR5, 0x3 ;  /* 0x000000050e221291 */ /* 0x000fe2000f8e18ff */
[----:B------:R-:W-:Y:S01]  /*3500*/  LOP3.LUT R8, R8, UR35, RZ, 0x3c, !PT ;  /* 0x0000002308087c12 */ /* 0x000fe2000f8e3cff */
[----:B------:R-:W-:Y:S02]  /*3510*/  UIADD3 UR58, UPT, UPT, UR62, 0x2, URZ ;  /* 0x000000023e3a7890 */ /* 0x000fe4000fffe0ff */
[----:B------:R-:W-:Y:S01]  /*3520*/  UIADD3 UR56, UPT, UPT, UR64, 0x4, URZ ;  /* 0x0000000440387890 */ /* 0x000fe2000fffe0ff */
[----:B-1----:R-:W-:Y:S01]  /*3530*/  @P0 SHF.L.U32 R0, R8, 0x1f, RZ ;  /* 0x0000001f08000819 */ /* 0x002fe200000006ff */
[----:B------:R-:W-:Y:S02]  /*3540*/  UIADD3 UR54, UPT, UPT, UR62, 0x4, URZ ;  /* 0x000000043e367890 */ /* 0x000fe4000fffe0ff */
[----:B------:R-:W-:Y:S01]  /*3550*/  UIADD3 UR52, UPT, UPT, UR64, 0x6, URZ ;  /* 0x0000000640347890 */ /* 0x000fe2000fffe0ff */
[----:B------:R2:W3:Y:S01]  /*3560*/  @P0 SYNCS.PHASECHK.TRANS64.TRYWAIT P2, [UR34], R0 ;  /* 0x00000000ff0005a7 */ /* 0x0004e20008041122 */
[----:B------:R-:W-:Y:S02]  /*3570*/  UIADD3 UR50, UPT, UPT, UR62, 0x6, URZ ;  /* 0x000000063e327890 */ /* 0x000fe4000fffe0ff */
        /* <DEDUP_REMOVED lines=9> */
[----:B------:R-:W-:Y:S01]  /*3610*/  UIADD3 UR12, UPT, UPT, UR12, -0x1, URZ ;  /* 0xffffffff0c0c7890 */ /* 0x000fe2000fffe0ff */
[----:B------:R-:W-:Y:S01]  /*3620*/  UMOV UR65, 0x40004040 ;  /* 0x4000404000417882 */ /* 0x000fe20000000000 */
[----:B------:R-:W-:Y:S01]  /*3630*/  UMOV UR63, 0x40004040 ;  /* 0x40004040003f7882 */ /* 0x000fe20000000000 */
[----:B------:R-:W-:Y:S01]  /*3640*/  UMOV UR61, 0x40004040 ;  /* 0x40004040003d7882 */ /* 0x000fe20000000000 */
[----:B------:R2:W-:Y:S01]  /*3650*/  UTCIMMA gdesc[UR62], gdesc[UR64], tmem[UR7], tmem[UR32], idesc[UR33], UP4 ;  /* 0x00ff20403e0075ea */ /* 0x0005e2000a000107 */
[----:B------:R-:W-:Y:S01]  /*3660*/  UPLOP3.LUT UP4, UPT, UPT, UPT, UPT, 0x80, 0x8 ;  /* 0x000000000008789c */ /* 0x000fe20003f8f070 */
[----:B------:R-:W-:Y:S01]  /*3670*/  UMOV UR59, 0x40004040 ;  /* 0x40004040003b7882 */ /* 0x000fe20000000000 */
[----:B------:R-:W-:Y:S01]  /*3680*/  UMOV UR57, 0x40004040 ;  /* 0x4000404000397882 */ /* 0x000fe20000000000 */
[----:B------:R2:W-:Y:S01]  /*3690*/  UTCIMMA gdesc[UR58], gdesc[UR60], tmem[UR7], tmem[UR30], idesc[UR31], UPT ;  /* 0x00ff1e3c3a0075ea */ /* 0x0005e2000b800107 */
        /* <DEDUP_REMOVED lines=14> */
[----:B------:R-:W-:Y:S01]  /*3780*/  UMOV UR35, 0x40004040 ;  /* 0x4000404000237882 */ /* 0x000fe20000000000 */
[----:B------:R2:W-:Y:S01]  /*3790*/  UTCIMMA gdesc[UR38], gdesc[UR40], tmem[UR7], tmem[UR20], idesc[UR21], UPT ;  /* 0x00ff1428260075ea */ /* 0x0005e2000b800107 */
[----:B------:R2:W-:Y:S01]  /*37a0*/  UTCIMMA gdesc[UR34], gdesc[UR36], tmem[UR7], tmem[UR18], idesc[UR19], UPT ;  /* 0x00ff1224220075ea */ /* 0x0005e2000b800107 */
[----:B------:R2:W-:Y:S01]  /*37b0*/  UTCBAR [UR11], URZ ;  /* 0x000000ff0b0073e9 */ /* 0x0005e200080000ff */
[----:B------:R-:W-:Y:S01]  /*37c0*/  UMOV UR17, UR14 ;  /* 0x0000000e00117c82 */ /* 0x000fe20008000000 */
[----:B------:R-:W-:Y:S05]  /*37d0*/  BRA.U UP0, `(.L_x_60) ;  /* 0xfffffffd00007547 */ /* 0x000fea000b83ffff */
.L_x_57:
[----:B------:R-:W-:Y:S01]  /*37e0*/  UIADD3 UR15, UPT, UPT, UR15, 0x1, URZ ;  /* 0x000000010f0f7890 */ /* 0x000fe2000fffe0ff */
[C---:B------:R-:W-:Y:S01]  /*37f0*/  ISETP.NE.AND P0, PT, R10.reuse, 0x2, PT ;  /* 0x000000020a00780c */ /* 0x040fe20003f05270 */
[----:B--2---:R-:W-:Y:S02]  /*3800*/  UIADD3 UR7, UPT, UPT, UR6, 0xa0, URZ ;  /* 0x000000a006077890 */ /* 0x004fe4000fffe0ff */
[----:B------:R-:W-:Y:S01]  /*3810*/  UISETP.NE.AND UP0, UPT, UR15, 0x4, UPT ;  /* 0x000000040f00788c */ /* 0x000fe2000bf05270 */
[----:B-1----:R-:W-:Y:S02]  /*3820*/  SEL R0, RZ, 0x1, P0 ;  /* 0x00000001ff007807 */ /* 0x002fe40000000000 */
[----:B------:R-:W-:Y:S01]  /*3830*/  SEL R10, R10, RZ, P0 ;  /* 0x000000ff0a0a7207 */ /* 0x000fe20000000000 */
[----:B------:R-:W-:Y:S01]  /*3840*/  USEL UR6, URZ, 0x1, UP0 ;  /* 0x00000001ff067887 */ /* 0x000fe20008000000 */
[----:B------:R-:W-:Y:S01]  /*3850*/  LOP3.LUT R9, R9, R0, RZ, 0x3c, !PT ;  /* 0x0000000009097212 */ /* 0x000fe200078e3cff */
[----:B------:R-:W-:Y:S01]  /*3860*/  USEL UR15, UR15, URZ, UP0 ;  /* 0x000000ff0f0f7287 */ /* 0x000fe20008000000 */
[----:B------:R1:W-:Y:S03]  /*3870*/  UTCBAR [UR7], URZ ;  /* 0x000000ff070073e9 */ /* 0x0003e600080000ff */
[----:B------:R-:W-:Y:S01]  /*3880*/  LOP3.LUT R11, R11, UR6, RZ, 0x3c, !PT ;  /* 0x000000060b0b7c12 */ /* 0x000fe2000f8e3cff */
[----:B------:R-:W-:Y:S07]  /*3890*/  @P1 BRA `(.L_x_61) ;  /* 0xfffffff800501947 */ /* 0x000fee000383ffff */
[----:B------:R-:W2:Y:S01]  /*38a0*/  S2UR UR4, SR_CgaCtaId ;  /* 0x00000000000479c3 */ /* 0x000ea20000008800 */
[----:B------:R-:W-:Y:S01]  /*38b0*/  ELECT P0, URZ, PT ;  /* 0x0000000000ff782f */ /* 0x000fe20003800000 */
[----:B------:R-:W-:Y:S01]  /*38c0*/  IMAD.MOV.U32 R0, RZ, RZ, 0x1 ;  /* 0x00000001ff007424 */ /* 0x000fe200078e00ff */
[----:B------:R-:W-:Y:S01]  /*38d0*/  UIADD3 UR5, UPT, UPT, UR5, 0xc0, URZ ;  /* 0x000000c005057890 */ /* 0x000fe2000fffe0ff */
[----:B------:R-:W-:Y:S01]  /*38e0*/  SHF.L.U32 R2, R11, 0x1f, RZ ;  /* 0x0000001f0b027819 */ /* 0x000fe200000006ff */
[----:B------:R-:W-:-:S03]  /*38f0*/  UMOV UR6, 0x40 ;  /* 0x0000004000067882 */ /* 0x000fc60000000000 */
[----:B------:R-:W-:Y:S01]  /*3900*/  UVIRTCOUNT.DEALLOC.SMPOOL 0x80 ;  /* 0x000000800000784c */ /* 0x000fe20000000000 */
[----:B--2---:R-:W-:Y:S02]  /*3910*/  ULEA UR4, UR4, UR6, 0x18 ;  /* 0x0000000604047291 */ /* 0x004fe4000f8ec0ff */
[----:B------:R-:W-:-:S07]  /*3920*/  ULEA UR6, UR15, UR5, 0x3 ;  /* 0x000000050f067291 */ /* 0x000fce000f8e18ff */
[----:B------:R2:W-:Y:S02]  /*3930*/  @P0 STS.U8 [UR4+0x1c], R0 ;  /* 0x00001c00ff000988 */ /* 0x0005e40008000004 */
[----:B------:R-:W4:Y:S02]  /*3940*/  SYNCS.PHASECHK.TRANS64.TRYWAIT P0, [UR6], R2 ;  /* 0x00000002ff0075a7 */ /* 0x000f240008001106 */
[----:B--2-4-:R-:W-:Y:S05]  /*3950*/  @!P0 BRA `(.L_x_62) ;  /* 0x00000028007c8947 */ /* 0x014fea0003800000 */
.L_x_116:
[----:B-1----:R-:W-:-:S04]  /*3960*/  UIADD3 UR7, UPT, UPT, UR15, 0x1, URZ ;  /* 0x000000010f077890 */ /* 0x002fc8000fffe0ff */
[----:B------:R-:W-:-:S04]  /*3970*/  UISETP.NE.AND UP0, UPT, UR7, 0x4, UPT ;  /* 0x000000040700788c */ /* 0x000fc8000bf05270 */
[----:B------:R-:W-:Y:S02]  /*3980*/  USEL UR8, URZ, 0x1, UP0 ;  /* 0x00000001ff087887 */ /* 0x000fe40008000000 */
[----:B------:R-:W-:-:S04]  /*3990*/  USEL UR7, UR7, URZ, UP0 ;  /* 0x000000ff07077287 */ /* 0x000fc80008000000 */
[----:B------:R-:W-:Y:S01]  /*39a0*/  ULEA UR6, UR7, UR5, 0x3 ;  /* 0x0000000507067291 */ /* 0x000fe2000f8e18ff */
[----:B--2---:R-:W-:-:S04]  /*39b0*/  LOP3.LUT R2, R11, UR8, RZ, 0x3c, !PT ;  /* 0x000000080b027c12 */ /* 0x004fc8000f8e3cff */
[----:B------:R-:W-:-:S04]  /*39c0*/  SHF.L.U32 R3, R2, 0x1f, RZ ;  /* 0x0000001f02037819 */ /* 0x000fc800000006ff */
[----:B------:R-:W1:Y:S02]  /*39d0*/  SYNCS.PHASECHK.TRANS64.TRYWAIT P0, [UR6], R3 ;  /* 0x00000003ff0075a7 */ /* 0x000e640008001106 */
[----:B-1----:R-:W-:Y:S05]  /*39e0*/  @!P0 BRA `(.L_x_63) ;  /* 0x0000002800708947 */ /* 0x002fea0003800000 */
.L_x_118:
        /* <DEDUP_REMOVED lines=9> */
.L_x_120:
[----:B------:R-:W-:-:S04]  /*3a80*/  UIADD3 UR7, UPT, UPT, UR7, 0x1, URZ ;  /* 0x0000000107077890 */ /* 0x000fc8000fffe0ff */
[----:B------:R-:W-:-:S04]  /*3a90*/  UISETP.NE.AND UP0, UPT, UR7, 0x4, UPT ;  /* 0x000000040700788c */ /* 0x000fc8000bf05270 */
[----:B------:R-:W-:Y:S02]  /*3aa0*/  USEL UR6, URZ, 0x1, UP0 ;  /* 0x00000001ff067887 */ /* 0x000fe40008000000 */
[----:B------:R-:W-:-:S04]  /*3ab0*/  USEL UR7, UR7, URZ, UP0 ;  /* 0x000000ff07077287 */ /* 0x000fc80008000000 */
[----:B------:R-:W-:Y:S01]  /*3ac0*/  ULEA UR7, UR7, UR5, 0x3 ;  /* 0x0000000507077291 */ /* 0x000fe2000f8e18ff */
[----:B------:R-:W-:-:S04]  /*3ad0*/  LOP3.LUT R2, R2, UR6, RZ, 0x3c, !PT ;  /* 0x0000000602027c12 */ /* 0x000fc8000f8e3cff */
[----:B------:R-:W-:-:S04]  /*3ae0*/  SHF.L.U32 R2, R2, 0x1f, RZ ;  /* 0x0000001f02027819 */ /* 0x000fc800000006ff */
[----:B------:R-:W2:Y:S02]  /*3af0*/  SYNCS.PHASECHK.TRANS64.TRYWAIT P0, [UR7], R2 ;  /* 0x00000002ff0075a7 */ /* 0x000ea40008001107 */
[----:B--2---:R-:W-:Y:S05]  /*3b00*/  @!P0 BRA `(.L_x_65) ;  /* 0x0000002800588947 */ /* 0x004fea0003800000 */
.L_x_122:
[----:B------:R-:W-:Y:S01]  /*3b10*/  NOP ;  /* 0x0000000000007918 */ /* 0x000fe20000000000 */
[----:B-1----:R-:W1:Y:S01]  /*3b20*/  LDS R0, [UR4+0x14] ;  /* 0x00001404ff007984 */ /* 0x002e620008000800 */
[----:B------:R-:W-:Y:S01]  /*3b30*/  ULOP3.LUT UR6, UR16, 0xffff, URZ, 0xc0, !UPT ;  /* 0x0000ffff10067892 */ /* 0x000fe2000f8ec0ff */
[----:B------:R-:W-:Y:S01]  /*3b40*/  UMOV UR8, 0xffff ;  /* 0x0000ffff00087882 */ /* 0x000fe20000000000 */
[----:B------:R-:W-:Y:S02]  /*3b50*/  UMOV UR5, 0x1 ;  /* 0x0000000100057882 */ /* 0x000fe40000000000 */
[----:B------:R-:W-:-:S04]  /*3b60*/  USHF.R.U32.HI UR6, URZ, 0x5, UR6 ;  /* 0x00000005ff067899 */ /* 0x000fc80008011606 */
[----:B------:R-:W-:Y:S02]  /*3b70*/  USHF.L.U32 UR8, UR8, UR6, URZ ;  /* 0x0000000608087299 */ /* 0x000fe400080006ff */
[----:B------:R-:W-:-:S04]  /*3b80*/  USHF.L.U32 UR5, UR5, UR6, URZ ;  /* 0x0000000605057299 */ /* 0x000fc800080006ff */
[----:B-1----:R-:W-:-:S04]  /*3b90*/  LOP3.LUT R0, R0, UR8, RZ, 0xc0, !PT ;  /* 0x0000000800007c12 */ /* 0x002fc8000f8ec0ff */
[----:B------:R-:W-:-:S13]  /*3ba0*/  ISETP.NE.AND P0, PT, R0, UR8, PT ;  /* 0x0000000800007c0c */ /* 0x000fda000bf05270 */
[----:B------:R-:W-:Y:S05]  /*3bb0*/  @P0 BRA `(.L_x_66) ;  /* 0x0000000000580947 */ /* 0x000fea0003800000 */
[----:B------:R-:W1:Y:S02]  /*3bc0*/  LDS R0, [UR4+0x18] ;  /* 0x00001804ff007984 */ /* 0x000e640008000800 */
[----:B-1----:R-:W-:-:S04]  /*3bd0*/  LOP3.LUT R0, R0, UR5, RZ, 0xc0, !PT ;  /* 0x0000000500007c12 */ /* 0x002fc8000f8ec0ff */
[----:B------:R-:W-:-:S13]  /*3be0*/  ISETP.NE.AND P0, PT, R0, UR5, PT ;  /* 0x0000000500007c0c */ /* 0x000fda000bf05270 */
[----:B------:R-:W-:Y:S05]  /*3bf0*/  @P0 BRA `(.L_x_67) ;  /* 0x00000000003c0947 */ /* 0x000fea0003800000 */
[----:B------:R-:W1:Y:S01]  /*3c00*/  S2R R2, SR_LANEID ;  /* 0x0000000000027919 */ /* 0x000e620000000000 */
[----:B------:R-:W-:Y:S01]  /*3c10*/  ULOP3.LUT UR8, URZ, UR8, URZ, 0x33, !UPT ;  /* 0x00000008ff087292 */ /* 0x000fe2000f8e33ff */
[----:B------:R-:W-:Y:S02]  /*3c20*/  VOTEU.ANY UR7, UPT, PT ;  /* 0x0000000000077886 */ /* 0x000fe400038e0100 */
[----:B------:R-:W-:-:S03]  /*3c30*/  UFLO.U32 UR7, UR7 ;  /* 0x00000007000772bd */ /* 0x000fc600080e0000 */
[----:B------:R-:W-:-:S04]  /*3c40*/  IMAD.U32 R0, RZ, RZ, UR8 ;  /* 0x00000008ff007e24 */ /* 0x000fc8000f8e00ff */
[----:B------:R2:W4:Y:S02]  /*3c50*/  REDUX UR6, R0 ;  /* 0x00000000000673c4 */ /* 0x0005240000000000 */
[----:B------:R1:W-:Y:S02]  /*3c60*/  UTCATOMSWS.AND URZ, UR8 ;  /* 0x0000000800ff79e3 */ /* 0x0003e40008000000 */
[----:B-1----:R-:W-:Y:S02]  /*3c70*/  ISETP.EQ.U32.AND P0, PT, R2, UR7, PT ;  /* 0x0000000702007c0c */ /* 0x002fe4000bf02070 */
[----:B--2---:R-:W-:Y:S02]  /*3c80*/  LOP3.LUT R0, RZ, UR5, RZ, 0x33, !PT ;  /* 0x00000005ff007c12 */ /* 0x004fe4000f8e33ff */
[----:B----4-:R-:W-:Y:S02]  /*3c90*/  MOV R2, UR6 ;  /* 0x0000000600027c02 */ /* 0x010fe40008000f00 */
[----:B------:R-:W1:Y:S07]  /*3ca0*/  REDUX UR5, R0 ;  /* 0x00000000000573c4 */ /* 0x000e6e0000000000 */
[----:B------:R2:W-:Y:S01]  /*3cb0*/  @P0 ATOMS.AND RZ, [UR4+0x14], R2 ;  /* 0x00001402ffff098c */ /* 0x0005e2000a800004 */
[----:B-1----:R-:W-:-:S05]  /*3cc0*/  IMAD.U32 R0, RZ, RZ, UR5 ;  /* 0x00000005ff007e24 */ /* 0x002fca000f8e00ff */
[----:B------:R2:W-:Y:S01]  /*3cd0*/  @P0 ATOMS.AND RZ, [UR4+0x18], R0 ;  /* 0x00001800ffff098c */ /* 0x0005e2000a800004 */
[----:B------:R-:W-:Y:S05]  /*3ce0*/  BRA `(.L_x_68) ;  /* 0x0000000000147947 */ /* 0x000fea0003800000 */
.L_x_67:
[----:B------:R-:W-:Y:S02]  /*3cf0*/  MOV R2, 0x3d10 ;  /* 0x00003d1000027802 */ /* 0x000fe40000000f00 */
[----:B---3-5:R-:W-:Y:S05]  /*3d00*/  CALL.REL.NOINC `($__internal_0_$__cuda_sm10x_tcgen05_guardrail_trap_col_being_dealloced_not_returned_by_alloc) ;  /* 0x0000002800787944 */ /* 0x028fea0003c00000 */
[----:B------:R-:W-:Y:S05]  /*3d10*/  BRA `(.L_x_68) ;  /* 0x0000000000087947 */ /* 0x000fea0003800000 */
.L_x_66:
[----:B------:R-:W-:Y:S02]  /*3d20*/  MOV R2, 0x3d40 ;  /* 0x00003d4000027802 */ /* 0x000fe40000000f00 */
[----:B---3-5:R-:W-:Y:S05]  /*3d30*/  CALL.REL.NOINC `($__internal_2_$__cuda_sm10x_tcgen05_guardrail_trap_unallocated_columns_being_dealloced) ;  /* 0x0000002800847944 */ /* 0x028fea0003c00000 */
.L_x_68:
[----:B------:R-:W-:Y:S01]  /*3d40*/  NOP ;  /* 0x0000000000007918 */ /* 0x000fe20000000000 */
[----:B------:R-:W-:Y:S05]  /*3d50*/  EXIT ;  /* 0x000000000000794d */ /* 0x000fea0003800000 */
.L_x_50:
[----:B------:R-:W-:-:S09]  /*3d60*/  UISETP.NE.OR UP2, UPT, UR8, 0x3, !UP2 ;  /* 0x000000030800788c */ /* 0x000fd2000d745670 */
[----:B------:R-:W-:Y:S05]  /*3d70*/  BRA.U UP2, `(.L_x_69) ;  /* 0x0000000902cc7547 */ /* 0x000fea000b800000 */
[----:B------:R-:W1:Y:S01]  /*3d80*/  LDCU.64 UR6, c[0x0][0x888] ;  /* 0x00011100ff0677ac */ /* 0x000e620008000a00 */
[----:B------:R-:W2:Y:S01]  /*3d90*/  LDC R0, c[0x0][0xb30] ;  /* 0x0002cc00ff007b82 */ /* 0x000ea20000000800 */
[----:B------:R-:W-:Y:S02]  /*3da0*/  HFMA2 R27, -RZ, RZ, 0, 0 ;  /* 0x00000000ff1b7431 */ /* 0x000fe400000001ff */
[----:B------:R-:W-:Y:S01]  /*3db0*/  IMAD.MOV.U32 R29, RZ, RZ, 0x1 ;  /* 0x00000001ff1d7424 */ /* 0x000fe200078e00ff */
[----:B------:R-:W4:Y:S01]  /*3dc0*/  LDCU.64 UR4, c[0x0][0x890] ;  /* 0x00011200ff0477ac */ /* 0x000f220008000a00 */
[----:B------:R-:W-:Y:S01]  /*3dd0*/  IMAD.MOV.U32 R28, RZ, RZ, RZ ;  /* 0x000000ffff1c7224 */ /* 0x000fe200078e00ff */
[----:B------:R-:W-:Y:S01]  /*3de0*/  MOV R23, 0x800 ;  /* 0x0000080000177802 */ /* 0x000fe20000000f00 */
[----:B------:R-:W-:Y:S01]  /*3df0*/  UMOV UR8, 0x400 ;  /* 0x0000040000087882 */ /* 0x000fe20000000000 */
[----:B------:R-:W3:Y:S01]  /*3e00*/  LDC R22, c[0x0][0x370] ;  /* 0x0000dc00ff167b82 */ /* 0x000ee20000000800 */
[----:B------:R-:W-:-:S07]  /*3e10*/  UPLOP3.LUT UP1, UPT, UPT, UPT, UPT, 0x40, 0x4 ;  /* 0x000000000004789c */ /* 0x000fce0003f2e870 */
[----:B------:R-:W3:Y:S01]  /*3e20*/  LDC R3, c[0x0][0xb0c] ;  /* 0x0002c300ff037b82 */ /* 0x000ee20000000800 */
[----:B-1----:R-:W-:Y:S02]  /*3e30*/  UISETP.NE.U32.AND UP2, UPT, UR6, URZ, UPT ;  /* 0x000000ff0600728c */ /* 0x002fe4000bf45070 */
[----:B------:R-:W-:Y:S02]  /*3e40*/  ULEA UR6, UR39, UR8, 0x18 ;  /* 0x0000000827067291 */ /* 0x000fe4000f8ec0ff */
[----:B------:R-:W-:Y:S02]  /*3e50*/  UISETP.NE.AND.EX UP2, UPT, UR7, URZ, UPT, UP2 ;  /* 0x000000ff0700728c */ /* 0x000fe4000bf45320 */
[----:B------:R-:W-:Y:S01]  /*3e60*/  UIADD3 UR7, UPT, UPT, UR6, 0x60, URZ ;  /* 0x0000006006077890 */ /* 0x000fe2000fffe0ff */
[----:B------:R-:W1:Y:S01]  /*3e70*/  LDC R20, c[0x0][0xb20] ;  /* 0x0002c800ff147b82 */ /* 0x000e620000000800 */
[----:B----4-:R-:W-:Y:S01]  /*3e80*/  UISETP.NE.U32.AND UP3, UPT, UR4, URZ, UPT ;  /* 0x000000ff0400728c */ /* 0x010fe2000bf65070 */
[----:B--2---:R-:W-:Y:S01]  /*3e90*/  ISETP.NE.AND P1, PT, R0, 0x1, PT ;  /* 0x000000010000780c */ /* 0x004fe20003f25270 */
[----:B------:R-:W-:-:S02]  /*3ea0*/  UPRMT UR39, UR39, 0x654, UR7 ;  /* 0x0000065427277896 */ /* 0x000fc40008000007 */
[----:B------:R-:W-:-:S03]  /*3eb0*/  UISETP.NE.AND.EX UP3, UPT, UR5, URZ, UPT, UP3 ;  /* 0x000000ff0500728c */ /* 0x000fc6000bf65330 */
[----:B------:R-:W2:Y:S08]  /*3ec0*/  LDC.64 R30, c[0x0][0x348] ;  /* 0x0000d200ff1e7b82 */ /* 0x000eb00000000a00 */
[----:B------:R-:W4:Y:S08]  /*3ed0*/  LDC.64 R14, c[0x0][0xb10] ;  /* 0x0002c400ff0e7b82 */ /* 0x000f300000000a00 */
[----:B------:R-:W1:Y:S08]  /*3ee0*/  LDC.64 R6, c[0x0][0xb18] ;  /* 0x0002c600ff067b82 */ /* 0x000e700000000a00 */
[----:B------:R-:W1:Y:S08]  /*3ef0*/  LDC.64 R4, c[0x0][0xb28] ;  /* 0x0002ca00ff047b82 */ /* 0x000e700000000a00 */
[----:B---3--:R-:W1:Y:S02]  /*3f00*/  LDC R21, c[0x0][0x374] ;  /* 0x0000dd00ff157b82 */ /* 0x008e640000000800 */
.L_x_77:
[C---:B------:R-:W-:Y:S02]  /*3f10*/  LEA R0, R28.reuse, UR6, 0x3 ;  /* 0x000000061c007c11 */ /* 0x040fe4000f8e18ff */
[----:B------:R-:W-:Y:S02]  /*3f20*/  SHF.L.U32 R2, R27, 0x1f, RZ ;  /* 0x0000001f1b027819 */ /* 0x000fe400000006ff */
[----:B------:R-:W-:Y:S02]  /*3f30*/  LEA R16, R28, UR6, 0x4 ;  /* 0x000000061c107c11 */ /* 0x000fe4000f8e20ff */
[----:B---3--:R-:W3:Y:S02]  /*3f40*/  SYNCS.PHASECHK.TRANS64.TRYWAIT P0, [R0+URZ+0x80], R2 ;  /* 0x00008002000075a7 */ /* 0x008ee400080011ff */
[----:B---3--:R-:W-:Y:S05]  /*3f50*/  @!P0 BRA `(.L_x_70) ;  /* 0x00000024005c8947 */ /* 0x008fea0003800000 */
.L_x_123:
[----:B------:R-:W-:Y:S01]  /*3f60*/  ISETP.GE.AND P0, PT, R26, 0x1, PT ;  /* 0x000000011a00780c */ /* 0x000fe20003f06270 */
[----:B------:R-:W1:Y:S01]  /*3f70*/  LDS.128 R16, [R16+0x110] ;  /* 0x0001100010107984 */ /* 0x000e620000000c00 */
[----:B------:R-:W-:Y:S01]  /*3f80*/  ISETP.NE.U32.AND P4, PT, RZ, UR4, PT ;  /* 0x00000004ff007c0c */ /* 0x000fe2000bf85070 */
[----:B---3--:R-:W-:Y:S01]  /*3f90*/  VIADD R0, R0, 0x90 ;  /* 0x0000009000007836 */ /* 0x008fe20000000000 */
[----:B------:R-:W-:Y:S02]  /*3fa0*/  SHF.L.U32 R24, R29, 0x1f, RZ ;  /* 0x0000001f1d187819 */ /* 0x000fe400000006ff */
[----:B------:R-:W-:Y:S02]  /*3fb0*/  ISETP.NE.AND.EX P4, PT, RZ, UR5, PT, P4 ;  /* 0x00000005ff007c0c */ /* 0x000fe4000bf85340 */
[----:B------:R-:W-:Y:S01]  /*3fc0*/  PRMT R0, RZ, 0x654, R0 ;  /* 0x00000654ff007816 */ /* 0x000fe20000000000 */
[----:B------:R-:W-:Y:S01]  /*3fd0*/  @!PT LDS RZ, [RZ] ;  /* 0x00000000fffff984 */ /* 0x000fe20000000800 */
[----:B------:R-:W-:Y:S01]  /*3fe0*/  @!PT LDS RZ, [RZ] ;  /* 0x00000000fffff984 */ /* 0x000fe20000000800 */
[----:B------:R-:W-:Y:S01]  /*3ff0*/  @!PT LDS RZ, [RZ] ;  /* 0x00000000fffff984 */ /* 0x000fe20000000800 */
[----:B------:R-:W-:Y:S01]  /*4000*/  @!PT LDS RZ, [RZ] ;  /* 0x00000000fffff984 */ /* 0x000fe20000000800 */
[----:B------:R3:W-:Y:S06]  /*4010*/  MEMBAR.ALL.CTA ;  /* 0x0000000000007992 */ /* 0x0007ec0000008000 */
[----:B---3--:R-:W3:Y:S02]  /*4020*/  FENCE.VIEW.ASYNC.S ;  /* 0x00000000000073c6 */ /* 0x008ee40000000000 */
[----:B---3--:R3:W-:Y:S01]  /*4030*/  SYNCS.ARRIVE.TRANS64.RED.A1T0 RZ, [R0+URZ], RZ ;  /* 0x000000ff00ff79a7 */ /* 0x0087e200081004ff */
[----:B-1----:R-:W-:Y:S11]  /*4040*/  LOP3.LUT P3, RZ, R18, 0x1, RZ, 0xc0, !PT ;  /* 0x0000000112ff7812 */ /* 0x002ff6000786c0ff */
[----:B------:R-:W-:Y:S02]  /*4050*/  @!UPT UIADD3 URZ, UPT, UPT, URZ, URZ, URZ ;  /* 0x000000fffffff290 */ /* 0x000fe4000fffe0ff */
[----:B------:R-:W-:Y:S02]  /*4060*/  @P3 MOV R11, R16 ;  /* 0x00000010000b3202 */ /* 0x000fe40000000f00 */
[----:B------:R-:W-:Y:S01]  /*4070*/  @P3 LOP3.LUT R10, R17, 0xffff, RZ, 0xc0, !PT ;  /* 0x0000ffff110a3812 */ /* 0x000fe200078ec0ff */
[----:B---3--:R-:W-:Y:S06]  /*4080*/  @!P0 BRA `(.L_x_71) ;  /* 0x0000000000a48947 */ /* 0x008fec0003800000 */
[-C--:B------:R-:W-:Y:S01]  /*4090*/  IMAD.HI.U32 R0, R21, R7.reuse, RZ ;  /* 0x0000000715007227 */ /* 0x080fe200078e00ff */
[----:B------:R-:W-:Y:S02]  /*40a0*/  ISETP.NE.AND P0, PT, R6, 0x1, PT ;  /* 0x000000010600780c */ /* 0x000fe40003f05270 */
[----:B------:R-:W-:Y:S01]  /*40b0*/  ISETP.NE.AND P2, PT, R26, 0x1, PT ;  /* 0x000000011a00780c */ /* 0x000fe20003f45270 */
[----:B----4-:R-:W-:Y:S01]  /*40c0*/  IMAD.HI.U32 R9, R22, R14, RZ ;  /* 0x0000000e16097227 */ /* 0x010fe200078e00ff */
[----:B------:R-:W-:Y:S02]  /*40d0*/  SHF.R.U32.HI R0, RZ, R20, R0 ;  /* 0x00000014ff007219 */ /* 0x000fe40000011600 */
[----:B------:R-:W-:Y:S01]  /*40e0*/  ISETP.NE.AND P5, PT, R3, 0x1, PT ;  /* 0x000000010300780c */ /* 0x000fe20003fa5270 */
[----:B------:R-:W-:Y:S01]  /*40f0*/  IMAD.HI.U32 R13, R10, R7, RZ ;  /* 0x000000070a0d7227 */ /* 0x000fe200078e00ff */
[----:B------:R-:W-:Y:S02]  /*4100*/  SHF.R.U32.HI R9, RZ, R15, R9 ;  /* 0x0000000fff097219 */ /* 0x000fe40000011609 */
[----:B------:R-:W-:Y:S01]  /*4110*/  SEL R0, R21, R0, !P0 ;  /* 0x0000000015007207 */ /* 0x000fe20004000000 */
[----:B------:R-:W-:Y:S01]  /*4120*/  IMAD.HI.U32 R12, R11, R14, RZ ;  /* 0x0000000e0b0c7227 */ /* 0x000fe200078e00ff */
[----:B------:R-:W-:Y:S03]  /*4130*/  SEL R9, R22, R9, !P5 ;  /* 0x0000000916097207 */ /* 0x000fe60006800000 */
[-C--:B------:R-:W-:Y:S01]  /*4140*/  IMAD.HI.U32 R8, R0, R4.reuse, RZ ;  /* 0x0000000400087227 */ /* 0x080fe200078e00ff */
[----:B------:R-:W-:Y:S03]  /*4150*/  SHF.R.U32.HI R12, RZ, R15, R12 ;  /* 0x0000000fff0c7219 */ /* 0x000fe6000001160c */
[----:B------:R-:W-:Y:S01]  /*4160*/  IMAD.HI.U32 R2, R9, R4, RZ ;  /* 0x0000000409027227 */ /* 0x000fe200078e00ff */
[-C--:B------:R-:W-:Y:S02]  /*4170*/  @P2 SHF.R.U32.HI R0, RZ, R5.reuse, R8 ;  /* 0x00000005ff002219 */ /* 0x080fe40000011608 */
[----:B------:R-:W-:Y:S02]  /*4180*/  SHF.R.U32.HI R8, RZ, R20, R13 ;  /* 0x00000014ff087219 */ /* 0x000fe4000001160d */
[----:B------:R-:W-:Y:S01]  /*4190*/  @P2 SHF.R.U32.HI R9, RZ, R5, R2 ;  /* 0x00000005ff092219 */ /* 0x000fe20000011602 */
[----:B------:R-:W-:Y:S01]  /*41a0*/  IMAD R0, R26, R0, RZ ;  /* 0x000000001a007224 */ /* 0x000fe200078e02ff */
[----:B------:R-:W-:Y:S02]  /*41b0*/  SEL R8, R10, R8, !P0 ;  /* 0x000000080a087207 */ /* 0x000fe40004000000 */
[----:B------:R-:W-:Y:S01]  /*41c0*/  SEL R2, R11, R12, !P5 ;  /* 0x0000000c0b027207 */ /* 0x000fe20006800000 */
[----:B------:R-:W-:Y:S01]  /*41d0*/  IMAD R12, R26, R9, RZ ;  /* 0x000000091a0c7224 */ /* 0x000fe200078e02ff */
[C---:B------:R-:W-:Y:S01]  /*41e0*/  ISETP.GE.AND P0, PT, R8.reuse, R0, PT ;  /* 0x000000000800720c */ /* 0x040fe20003f06270 */
[----:B------:R-:W-:Y:S03]  /*41f0*/  IMAD.HI.U32 R0, R8, R4, RZ ;  /* 0x0000000408007227 */ /* 0x000fe600078e00ff */
[----:B------:R-:W-:Y:S02]  /*4200*/  ISETP.GE.OR P0, PT, R2, R12, P0 ;  /* 0x0000000c0200720c */ /* 0x000fe40000706670 */
[-C--:B------:R-:W-:Y:S04]  /*4210*/  SHF.R.U32.HI R0, RZ, R5.reuse, R0 ;  /* 0x00000005ff007219 */ /* 0x080fe80000011600 */
[----:B------:R-:W-:Y:S05]  /*4220*/  SEL R13, R8, R0, !P2 ;  /* 0x00000000080d7207 */ /* 0x000fea0005000000 */
[----:B------:R-:W-:Y:S02]  /*4230*/  IMAD.MOV R12, RZ, RZ, -R13 ;  /* 0x000000ffff0c7224 */ /* 0x000fe400078e0a0d */
[----:B------:R-:W-:Y:S04]  /*4240*/  @!P0 IMAD.HI.U32 R0, R2, R4, RZ ;  /* 0x0000000402008227 */ /* 0x000fe800078e00ff */
[----:B------:R-:W-:Y:S01]  /*4250*/  IMAD R12, R26, R12, R8 ;  /* 0x0000000c1a0c7224 */ /* 0x000fe200078e0208 */
[----:B------:R-:W-:Y:S04]  /*4260*/  @!P0 SHF.R.U32.HI R0, RZ, R5, R0 ;  /* 0x00000005ff008219 */ /* 0x000fe80000011600 */
[----:B------:R-:W-:Y:S04]  /*4270*/  @!P0 SEL R0, R2, R0, !P2 ;  /* 0x0000000002008207 */ /* 0x000fe80005000000 */
[----:B------:R-:W-:Y:S01]  /*4280*/  @!P0 IADD3 R13, PT, PT, R13, -R0, RZ ;  /* 0x800000000d0d8210 */ /* 0x000fe20007ffe0ff */
[----:B------:R-:W-:Y:S01]  /*4290*/  @!P0 IMAD R0, R9, R12, R0 ;  /* 0x0000000c09008224 */ /* 0x000fe200078e0200 */
[----:B------:R-:W-:Y:S01]  /*42a0*/  IADD3 R9, PT, PT, -R8, RZ, RZ ;  /* 0x000000ff08097210 */ /* 0x000fe20007ffe1ff */
[--C-:B------:R-:W-:Y:S02]  /*42b0*/  IMAD.MOV R12, RZ, RZ, -R2.reuse ;  /* 0x000000ffff0c7224 */ /* 0x100fe400078e0a02 */
[----:B------:R-:W-:Y:S02]  /*42c0*/  @!P0 IMAD R8, R13, R26, R2 ;  /* 0x0000001a0d088224 */ /* 0x000fe400078e0202 */
[----:B------:R-:W-:Y:S02]  /*42d0*/  @!P0 IMAD.MOV.U32 R2, RZ, RZ, R0 ;  /* 0x000000ffff028224 */ /* 0x000fe400078e0000 */
[----:B------:R-:W-:Y:S02]  /*42e0*/  IMAD R11, R3, R12, R11 ;  /* 0x0000000c030b7224 */ /* 0x000fe400078e020b */
[----:B------:R-:W-:Y:S02]  /*42f0*/  IMAD R10, R6, R9, R10 ;  /* 0x00000009060a7224 */ /* 0x000fe400078e020a */
[----:B------:R-:W-:Y:S02]  /*4300*/  IMAD R11, R2, R3, R11 ;  /* 0x00000003020b7224 */ /* 0x000fe400078e020b */
[----:B------:R-:W-:Y:S02]  /*4310*/  IMAD R10, R8, R6, R10 ;  /* 0x00000006080a7224 */ /* 0x000fe400078e020a */
.L_x_71:
[----:B------:R-:W-:Y:S05]  /*4320*/  BRA.U UP1, `(.L_x_72) ;  /* 0x0000000101107547 */ /* 0x000fea000b800000 */
[----:B------:R-:W-:Y:S04]  /*4330*/  MOV R2, UR13 ;  /* 0x0000000d00027c02 */ /* 0x000fe80008000f00 */
[----:B------:R-:W-:Y:S04]  /*4340*/  SHF.L.U32 R2, R2, 0x1f, RZ ;  /* 0x0000001f02027819 */ /* 0x000fe800000006ff */
[----:B------:R-:W1:Y:S02]  /*4350*/  SYNCS.PHASECHK.TRANS64.TRYWAIT P0, [UR6+0x78], R2 ;  /* 0x00007802ff0075a7 */ /* 0x000e640008001106 */
[----:B-1----:R-:W-:Y:S05]  /*4360*/  @!P0 BRA `(.L_x_73) ;  /* 0x00000020006c8947 */ /* 0x002fea0003800000 */
.L_x_72:
[----:B------:R-:W-:Y:S05]  /*4370*/  BRA.U !UP3, `(.L_x_74) ;  /* 0x000000010b347547 */ /* 0x000fea000b800000 */
[----:B------:R-:W-:Y:S01]  /*4380*/  UPLOP3.LUT UP0, UPT, UPT, UPT, UP2, 0x80, 0x8 ;  /* 0x000000000008789c */ /* 0x000fe20003f0f020 */
[----:B------:R-:W-:Y:S05]  /*4390*/  HFMA2 R56, -RZ, RZ, 0, 5.9604644775390625e-08 ;  /* 0x00000001ff387431 */ /* 0x000fea00000001ff */
[----:B------:R-:W-:Y:S05]  /*43a0*/  PLOP3.LUT P0, PT, PT, PT, UP0, 0x80, 0x8 ;  /* 0x000000000008781c */ /* 0x000fea0003f0f008 */
[----:B------:R-:W3:Y:S01]  /*43b0*/  @UP0 LDCU.64 UR8, c[0x0][0x888] ;  /* 0x00011100ff0807ac */ /* 0x000ee20008000a00 */
[----:B------:R-:W-:Y:S04]  /*43c0*/  @UP0 UIMAD UR7, UR36, UR4, URZ ;  /* 0x00000004240702a4 */ /* 0x000fe8000f8e02ff */
[----:B---3--:R-:W-:Y:S06]  /*43d0*/  @UP0 UIMAD.WIDE UR8, UR7, 0x4, UR8 ;  /* 0x00000004070808a5 */ /* 0x008fec000f8e0208 */
[----:B------:R-:W-:Y:S02]  /*43e0*/  IMAD.U32 R8, RZ, RZ, UR8 ;  /* 0x00000008ff087e24 */ /* 0x000fe4000f8e00ff */
[----:B------:R-:W-:Y:S05]  /*43f0*/  IMAD.U32 R9, RZ, RZ, UR9 ;  /* 0x00000009ff097e24 */ /* 0x000fea000f8e00ff */
[----:B-1----:R-:W3:Y:S02]  /*4400*/  @P0 LDG.E R0, desc[UR44][R8.64] ;  /* 0x0000002c08000981 */ /* 0x002ee4000c1e1900 */
[----:B---3--:R-:W-:Y:S01]  /*4410*/  @P0 R2UR UR38, R0 ;  /* 0x00000000002602ca */ /* 0x008fe200000e0000 */
[----:B------:R-:W-:Y:S05]  /*4420*/  IMAD.MOV.U32 R0, RZ, RZ, 0x1 ;  /* 0x00000001ff007424 */ /* 0x000fea00078e00ff */
[----:B------:R-:W-:Y:S08]  /*4430*/  @!P0 PRMT R56, R0, 0x7610, R56 ;  /* 0x0000761000388816 */ /* 0x000ff00000000038 */
[----:B------:R-:W3:Y:S02]  /*4440*/  @!UP0 LDCU UR38, c[0x0][0x880] ;  /* 0x00011000ff2687ac */ /* 0x000ee40008000800 */
.L_x_74:
[----:B---3--:R-:W-:Y:S01]  /*4450*/  @!P4 ISETP.EQ.AND P5, PT, RZ, UR38, PT ;  /* 0x00000026ff00cc0c */ /* 0x008fe2000bfa2270 */
[----:B------:R-:W-:Y:S01]  /*4460*/  @!UPT UIADD3 URZ, UPT, UPT, URZ, URZ, URZ ;  /* 0x000000fffffff290 */ /* 0x000fe2000fffe0ff */
[----:B------:R-:W-:Y:S11]  /*4470*/  @!P4 BRA `(.L_x_75) ;  /* 0x000000000014c947 */ /* 0x000ff60003800000 */
[----:B------:R-:W-:Y:S02]  /*4480*/  LOP3.LUT P0, RZ, R56, 0xff, RZ, 0xc0, !PT ;  /* 0x000000ff38ff7812 */ /* 0x000fe4000780c0ff */
[----:B------:R-:W-:Y:S04]  /*4490*/  PLOP3.LUT P5, PT, PT, PT, UP0, 0x80, 0x8 ;  /* 0x000000000008781c */ /* 0x000fe80003faf008 */
[----:B------:R-:W-:Y:S07]  /*44a0*/  PLOP3.LUT P5, PT, P5, PT, PT, 0x8, 0x80 ;  /* 0x000000000080781c */ /* 0x000fee0002fae170 */
[----:B------:R-:W-:Y:S11]  /*44b0*/  @P0 ISETP.EQ.AND P5, PT, RZ, UR38, PT ;  /* 0x00000026ff000c0c */ /* 0x000ff6000bfa2270 */
[----:B------:R-:W-:Y:S02]  /*44c0*/  @!UPT UIADD3 URZ, UPT, UPT, URZ, URZ, URZ ;  /* 0x000000fffffff290 */ /* 0x000fe4000fffe0ff */
.L_x_75:
[----:B------:R-:W3:Y:S01]  /*44d0*/  SYNCS.PHASECHK.TRANS64.TRYWAIT P4, [UR6+0x68], R24 ;  /* 0x00006818ff0075a7 */ /* 0x000ee20008081106 */
[----:B------:R-:W-:Y:S01]  /*44e0*/  @P3 SHF.R.U32.HI R25, RZ, 0x10, R17 ;  /* 0x00000010ff193819 */ /* 0x000fe20000011611 */
[----:B------:R-:W-:Y:S01]  /*44f0*/  VIADD R28, R28, 0x1 ;  /* 0x000000011c1c7836 */ /* 0x000fe20000000000 */
[----:B------:R-:W2:Y:S08]  /*4500*/  LDC.64 R8, c[0x0][0xb10] ;  /* 0x0002c400ff087b82 */ /* 0x000eb00000000a00 */
[----:B------:R-:W4:Y:S08]  /*4510*/  LDC.64 R12, c[0x0][0xb18] ;  /* 0x0002c600ff0c7b82 */ /* 0x000f300000000a00 */
[----:B-1----:R-:W1:Y:S08]  /*4520*/  @!P1 LDC R0, c[0x0][0xb20] ;  /* 0x0002c800ff009b82 */ /* 0x002e700000000800 */
[----:B------:R-:W1:Y:S01]  /*4530*/  @!P1 LDC R2, c[0x0][0xb0c] ;  /* 0x0002c300ff029b82 */ /* 0x000e620000000800 */
[C---:B--2---:R-:W-:Y:S05]  /*4540*/  @!P1 IMAD.HI.U32 R8, R11.reuse, R8, RZ ;  /* 0x000000080b089227 */ /* 0x044fea00078e00ff */
[----:B------:R-:W-:Y:S01]  /*4550*/  @!P1 SHF.R.U32.HI R8, RZ, R9, R8 ;  /* 0x00000009ff089219 */ /* 0x000fe20000011608 */
[----:B----4-:R-:W-:Y:S01]  /*4560*/  @!P1 IMAD.HI.U32 R13, R10, R13, RZ ;  /* 0x0000000d0a0d9227 */ /* 0x010fe200078e00ff */
[----:B------:R-:W-:Y:S04]  /*4570*/  @!P1 ISETP.NE.AND P0, PT, R12, 0x1, PT ;  /* 0x000000010c00980c */ /* 0x000fe80003f05270 */
[----:B-1----:R-:W-:Y:S02]  /*4580*/  @!P1 SHF.R.U32.HI R0, RZ, R0, R13 ;  /* 0x00000000ff009219 */ /* 0x002fe4000001160d */
[----:B------:R-:W-:Y:S02]  /*4590*/  @!P1 ISETP.NE.AND P2, PT, R2, 0x1, PT ;  /* 0x000000010200980c */ /* 0x000fe40003f45270 */
[----:B------:R-:W-:Y:S02]  /*45a0*/  @!P1 SEL R9, R10, R0, !P0 ;  /* 0x000000000a099207 */ /* 0x000fe40004000000 */
[----:B------:R-:W-:Y:S02]  /*45b0*/  ELECT P0, URZ, PT ;  /* 0x0000000000ff782f */ /* 0x000fe40003800000 */
[----:B------:R-:W-:Y:S05]  /*45c0*/  @!P1 SEL R8, R11, R8, !P2 ;  /* 0x000000080b089207 */ /* 0x000fea0005000000 */
[----:B------:R-:W-:Y:S02]  /*45d0*/  @!P1 IMAD.IADD R0, R9, 0x1, -R8 ;  /* 0x0000000109009824 */ /* 0x000fe400078e0a08 */
[----:B------:R-:W-:Y:S02]  /*45e0*/  @!P1 IMAD.IADD R8, R8, 0x1, -R9 ;  /* 0x0000000108089824 */ /* 0x000fe400078e0a09 */
[----:B------:R-:W-:Y:S02]  /*45f0*/  @!P1 IMAD R11, R0, R2, R11 ;  /* 0x00000002000b9224 */ /* 0x000fe400078e020b */
[----:B------:R-:W-:Y:S01]  /*4600*/  @!P1 IMAD R10, R8, R12, R10 ;  /* 0x0000000c080a9224 */ /* 0x000fe200078e020a */
[----:B---3--:R-:W-:Y:S06]  /*4610*/  @!P4 BRA `(.L_x_76) ;  /* 0x0000001c00d8c947 */ /* 0x008fec0003800000 */
.L_x_126:
[----:B------:R-:W-:Y:S01]  /*4620*/  PLOP3.LUT P5, PT, P5, P0, PT, 0xf2, 0x2f ;  /* 0x00000000002f781c */ /* 0x000fe20002fa1e72 */
[----:B------:R-:W-:Y:S01]  /*4630*/  UMOV UR14, 0x0 ;  /* 0x00000000000e7882 */ /* 0x000fe20000000000 */
[----:B------:R-:W-:Y:S01]  /*4640*/  LOP3.LUT R29, R29, 0x1, RZ, 0x3c, !PT ;  /* 0x000000011d1d7812 */ /* 0x000fe200078e3cff */
[----:B------:R-:W-:Y:S01]  /*4650*/  UMOV UR15, 0x10000000 ;  /* 0x10000000000f7882 */ /* 0x000fe20000000000 */
[----:B------:R-:W-:Y:S01]  /*4660*/  UMOV UR12, UR36 ;  /* 0x00000024000c7c82 */ /* 0x000fe20008000000 */
[----:B------:R-:W-:Y:S08]  /*4670*/  @P3 R2UR UR36, R25 ;  /* 0x00000000192432ca */ /* 0x000ff000000e0000 */
[----:B------:R-:W-:Y:S01]  /*4680*/  @!P5 IADD3 R2, P0, PT, R30, 0x580, RZ ;  /* 0x000005801e02d810 */ /* 0x000fe20007f1e0ff */
[----:B------:R-:W-:Y:S01]  /*4690*/  @!P5 IMAD.SHL.U32 R54, R54, 0x10, RZ ;  /* 0x000000103636d824 */ /* 0x000fe200078e00ff */
[----:B------:R-:W-:Y:S01]  /*46a0*/  VOTEU.ALL UP1, P5 ;  /* 0x0000000000ff7886 */ /* 0x000fe20002820000 */
[----:B------:R-:W-:Y:S01]  /*46b0*/  @!P5 IMAD.SHL.U32 R55, R55, 0x80, RZ ;  /* 0x000000803737d824 */ /* 0x000fe200078e00ff */
[----:B------:R-:W-:Y:S01]  /*46c0*/  @!P5 R2UR UR8, R2 ;  /* 0x000000000208d2ca */ /* 0x000fe200000e0000 */
[----:B-1----:R-:W-:Y:S01]  /*46d0*/  @!P5 IMAD.X R0, RZ, RZ, R31, P0 ;  /* 0x000000ffff00d224 */ /* 0x002fe200000e061f */
[----:B------:R-:W-:Y:S01]  /*46e0*/  @!P5 R2UR UR10, R54 ;  /* 0x00000000360ad2ca */ /* 0x000fe200000e0000 */
[----:B------:R-:W-:Y:S01]  /*46f0*/  @!UP1 UIADD3 UR9, UPT, UPT, UR6, 0x60, URZ ;  /* 0x0000006006099890 */ /* 0x000fe2000fffe0ff */
[----:B------:R-:W-:Y:S01]  /*4700*/  @!P5 R2UR UR11, R55 ;  /* 0x00000000370bd2ca */ /* 0x000fe200000e0000 */
[----:B------:R-:W-:Y:S01]  /*4710*/  IMAD.IADD R54, R10, 0x1, R52 ;  /* 0x000000010a367824 */ /* 0x000fe200078e0234 */
[----:B------:R-:W-:Y:S01]  /*4720*/  @!P5 R2UR UR7, R0 ;  /* 0x000000000007d2ca */ /* 0x000fe200000e0000 */
[----:B------:R-:W-:Y:S01]  /*4730*/  IMAD.IADD R55, R11, 0x1, R53 ;  /* 0x000000010b377824 */ /* 0x000fe200078e0235 */
[C---:B------:R-:W-:Y:S04]  /*4740*/  ISETP.NE.AND P0, PT, R28.reuse, 0x2, PT ;  /* 0x000000021c00780c */ /* 0x040fe80003f05270 */
[----:B------:R-:W-:Y:S01]  /*4750*/  SEL R0, RZ, 0x1, P0 ;  /* 0x00000001ff007807 */ /* 0x000fe20000000000 */
[----:B------:R-:W-:Y:S01]  /*4760*/  IMAD.U32 R8, RZ, RZ, UR8 ;  /* 0x00000008ff087e24 */ /* 0x000fe2000f8e00ff */
[----:B------:R-:W-:Y:S01]  /*4770*/  @!UP1 UIADD3 UR8, UPT, UPT, UR6, 0x180, URZ ;  /* 0x0000018006089890 */ /* 0x000fe2000fffe0ff */
[----:B------:R-:W-:Y:S01]  /*4780*/  SEL R28, R28, RZ, P0 ;  /* 0x000000ff1c1c7207 */ /* 0x000fe20000000000 */
[----:B------:R-:W-:Y:S01]  /*4790*/  VOTEU.ALL UP1, P5 ;  /* 0x0000000000ff7886 */ /* 0x000fe20002820000 */
[----:B------:R-:W-:Y:S02]  /*47a0*/  LOP3.LUT R27, R27, R0, RZ, 0x3c, !PT ;  /* 0x000000001b1b7212 */ /* 0x000fe400078e3cff */
[----:B------:R-:W-:Y:S01]  /*47b0*/  IMAD.U32 R9, RZ, RZ, UR7 ;  /* 0x00000007ff097e24 */ /* 0x000fe2000f8e00ff */
[----:B------:R-:W-:Y:S04]  /*47c0*/  @!P5 R2UR UR16, R8 ;  /* 0x000000000810d2ca */ /* 0x000fe800000e0000 */
[----:B------:R-:W-:Y:S11]  /*47d0*/  @!P5 R2UR UR17, R9 ;  /* 0x000000000911d2ca */ /* 0x000ff600000e0000 */
[----:B------:R-:W-:Y:S02]  /*47e0*/  @!UPT UIADD3 URZ, UPT, UPT, URZ, URZ, URZ ;  /* 0x000000fffffff290 */ /* 0x000fe4000fffe0ff */
[----:B------:R3:W-:Y:S01]  /*47f0*/  @!UP1 UTMALDG.3D [UR8], [UR16], desc[UR14] ;  /* 0x00000e08100095b4 */ /* 0x0007e20008011000 */
[----:B------:R3:W-:Y:S01]  /*4800*/  @!P5 SYNCS.ARRIVE.TRANS64.RED.A0TR RZ, [UR6+0x60], R23 ;  /* 0x00006017ffffd9a7 */ /* 0x0007e20008300406 */
[----:B------:R-:W-:Y:S01]  /*4810*/  UPLOP3.LUT UP1, UPT, UPT, UPT, UPT, 0x80, 0x8 ;  /* 0x000000000008789c */ /* 0x000fe20003f2f070 */
[----:B------:R-:W-:Y:S01]  /*4820*/  SYNCS.ARRIVE.TRANS64.RED.A1T0 RZ, [UR39], RZ ;  /* 0x000000ffffff79a7 */ /* 0x000fe20008100427 */
[----:B------:R-:W-:Y:S09]  /*4830*/  @P3 BRA `(.L_x_77) ;  /* 0xfffffff400b43947 */ /* 0x000ff2000383ffff */
[----:B------:R-:W-:Y:S07]  /*4840*/  MOV R0, UR6 ;  /* 0x0000000600007c02 */ /* 0x000fee0008000f00 */
.L_x_78:
[----:B-1----:R-:W-:-:S04]  /*4850*/  SHF.L.U32 R2, R29, 0x1f, RZ ;  /* 0x0000001f1d027819 */ /* 0x002fc800000006ff */
[----:B------:R1:W2:Y:S03]  /*4860*/  SYNCS.PHASECHK.TRANS64.TRYWAIT P0, [R0+URZ+0x68], R2 ;  /* 0x00006802000075a7 */ /* 0x0002a600080011ff */
[----:B--2---:R-:W-:Y:S05]  /*4870*/  @!P0 NANOSLEEP.SYNCS 0x989680 ;  /* 0x009896800000895d */ /* 0x004fea0003900000 */
[----:B------:R-:W2:Y:S02]  /*4880*/  @!P0 SYNCS.PHASECHK.TRANS64 P0, [R0+URZ+0x68], R2 ;  /* 0x00006802000085a7 */ /* 0x000ea400080010ff */
[----:B--23--:R-:W-:Y:S05]  /*4890*/  @P0 EXIT ;  /* 0x000000000000094d */ /* 0x00cfea0003800000 */
[----:B------:R-:W-:Y:S05]  /*48a0*/  BRA `(.L_x_78) ;  /* 0xfffffffc00e87947 */ /* 0x000fea000383ffff */
.L_x_69:
[----:B------:R-:W-:-:S06]  /*48b0*/  UISETP.GE.AND UP1, UPT, UR8, 0x4, UPT ;  /* 0x000000040800788c */ /* 0x000fcc000bf26270 */
[----:B------:R-:W-:-:S13]  /*48c0*/  PLOP3.LUT P0, PT, PT, PT, UP1, 0x80, 0x8 ;  /* 0x000000000008781c */ /* 0x000fda0003f0f018 */
[----:B------:R-:W-:Y:S05]  /*48d0*/  @!P0 EXIT ;  /* 0x000000000000894d */ /* 0x000fea0003800000 */
[----:B------:R-:W-:Y:S01]  /*48e0*/  BAR.SYNC.DEFER_BLOCKING 0x6, 0xa0 ;  /* 0x0182800000007b1d */ /* 0x000fe20000010000 */
[----:B------:R-:W-:Y:S01]  /*48f0*/  IMAD.U32 R31, R66, 0x10000, RZ ;  /* 0x00010000421f7824 */ /* 0x000fe200078e00ff */
[----:B------:R-:W-:Y:S01]  /*4900*/  LOP3.LUT R65, R2, 0x60, R66, 0xf8, !PT ;  /* 0x0000006002417812 */ /* 0x000fe200078ef842 */
[----:B------:R-:W-:Y:S01]  /*4910*/  IMAD.MOV.U32 R64, RZ, RZ, RZ ;  /* 0x000000ffff407224 */ /* 0x000fe200078e00ff */
[----:B------:R-:W-:Y:S01]  /*4920*/  LOP3.LUT R66, R66, 0x60, RZ, 0xc0, !PT ;  /* 0x0000006042427812 */ /* 0x000fe200078ec0ff */
[----:B------:R-:W-:Y:S01]  /*4930*/  IMAD.MOV.U32 R68, RZ, RZ, RZ ;  /* 0x000000ffff447224 */ /* 0x000fe200078e00ff */
[----:B------:R-:W-:Y:S02]  /*4940*/  UMOV UR46, 0x400 ;  /* 0x00000400002e7882 */ /* 0x000fe40000000000 */
[----:B------:R-:W1:Y:S01]  /*4950*/  LDC R59, c[0x0][0x370] ;  /* 0x0000dc00ff3b7b82 */ /* 0x000e620000000800 */
[----:B------:R-:W-:Y:S01]  /*4960*/  ULEA UR46, UR39, UR46, 0x18 ;  /* 0x0000002e272e7291 */ /* 0x000fe2000f8ec0ff */
[----:B------:R-:W-:-:S02]  /*4970*/  LOP3.LUT R31, R31, 0x600000, RZ, 0xc0, !PT ;  /* 0x006000001f1f7812 */ /* 0x000fc400078ec0ff */
[----:B------:R-:W-:Y:S01]  /*4980*/  CS2R R62, SRZ ;  /* 0x00000000003e7805 */ /* 0x000fe2000001ff00 */
[----:B------:R-:W2:Y:S02]  /*4990*/  LDCU.64 UR48, c[0x0][0x348] ;  /* 0x00006900ff3077ac */ /* 0x000ea40008000a00 */
[----:B------:R-:W-:Y:S01]  /*49a0*/  LEA R65, R65, UR46, 0x4 ;  /* 0x0000002e41417c11 */ /* 0x000fe2000f8e20ff */
[----:B------:R-:W4:Y:S01]  /*49b0*/  LDC R28, c[0x0][0xb0c] ;  /* 0x0002c300ff1c7b82 */ /* 0x000f220000000800 */
[----:B------:R-:W1:Y:S01]  /*49c0*/  LDCU.64 UR40, c[0x0][0x888] ;  /* 0x00011100ff2877ac */ /* 0x000e620008000a00 */
[----:B------:R-:W1:Y:S06]  /*49d0*/  LDCU.64 UR42, c[0x0][0x890] ;  /* 0x00011200ff2a77ac */ /* 0x000e6c0008000a00 */
[----:B------:R-:W1:Y:S01]  /*49e0*/  LDC R57, c[0x0][0xb20] ;  /* 0x0002c800ff397b82 */ /* 0x000e620000000800 */
[----:B------:R-:W3:Y:S01]  /*49f0*/  LDS R0, [UR46+0x130] ;  /* 0x0001302eff007984 */ /* 0x000ee20008000800 */
[----:B------:R-:W-:-:S06]  /*4a00*/  UMOV UR37, URZ ;  /* 0x000000ff00257c82 */ /* 0x000fcc0008000000 */
[----:B------:R-:W1:Y:S08]  /*4a10*/  LDC R27, c[0x0][0xb30] ;  /* 0x0002cc00ff1b7b82 */ /* 0x000e700000000800 */
[----:B------:R-:W1:Y:S08]  /*4a20*/  LDC.64 R50, c[0x0][0xb10] ;  /* 0x0002c400ff327b82 */ /* 0x000e700000000a00 */
[----:B------:R-:W1:Y:S08]  /*4a30*/  LDC.64 R24, c[0x0][0xb18] ;  /* 0x0002c600ff187b82 */ /* 0x000e700000000a00 */
[----:B------:R-:W1:Y:S08]  /*4a40*/  LDC.64 R22, c[0x0][0xb28] ;  /* 0x0002ca00ff167b82 */ /* 0x000e700000000a00 */
[----:B------:R-:W1:Y:S01]  /*4a50*/  LDC.64 R48, c[0x0][0x8b0] ;  /* 0x00022c00ff307b82 */ /* 0x000e620000000a00 */
[----:B---3--:R-:W-:-:S07]  /*4a60*/  IMAD.IADD R31, R0, 0x1, R31 ;  /* 0x00000001001f7824 */ /* 0x008fce00078e021f */
[----:B------:R-:W3:Y:S08]  /*4a70*/  LDC.64 R46, c[0x0][0x8a8] ;  /* 0x00022a00ff2e7b82 */ /* 0x000ef00000000a00 */
[----:B--2-4-:R-:W1:Y:S02]  /*4a80*/  LDC R58, c[0x0][0x374] ;  /* 0x0000dd00ff3a7b82 */ /* 0x014e640000000800 */
.L_x_91:
[C---:B------:R-:W-:Y:S02]  /*4a90*/  LEA R0, R68.reuse, UR46, 0x3 ;  /* 0x0000002e44007c11 */ /* 0x040fe4000f8e18ff */
[----:B------:R-:W-:Y:S02]  /*4aa0*/  SHF.L.U32 R2, R63, 0x1f, RZ ;  /* 0x0000001f3f027819 */ /* 0x000fe400000006ff */
[----:B------:R-:W-:Y:S02]  /*4ab0*/  LEA R8, R68, UR46, 0x4 ;  /* 0x0000002e44087c11 */ /* 0x000fe4000f8e20ff */
[----:B------:R-:W2:Y:S02]  /*4ac0*/  SYNCS.PHASECHK.TRANS64.TRYWAIT P0, [R0+URZ+0x80], R2 ;  /* 0x00008002000075a7 */ /* 0x000ea400080011ff */
[----:B-123--:R-:W-:Y:S05]  /*4ad0*/  @!P0 BRA `(.L_x_79) ;  /* 0x0000001800c08947 */ /* 0x00efea0003800000 */
.L_x_127:
[----:B------:R-:W-:Y:S01]  /*4ae0*/  ISETP.GE.AND P0, PT, R26, 0x1, PT ;  /* 0x000000011a00780c */ /* 0x000fe20003f06270 */
[----:B------:R-:W4:Y:S01]  /*4af0*/  LDS.128 R8, [R8+0x110] ;  /* 0x0001100008087984 */ /* 0x000f220000000c00 */
[----:B-1----:R-:W-:Y:S01]  /*4b00*/  ISETP.NE.U32.AND P2, PT, R48, RZ, PT ;  /* 0x000000ff3000720c */ /* 0x002fe20003f45070 */
[----:B--2---:R-:W-:Y:S01]  /*4b10*/  VIADD R0, R0, 0x90 ;  /* 0x0000009000007836 */ /* 0x004fe20000000000 */
[----:B------:R-:W-:Y:S01]  /*4b20*/  @!PT LDS RZ, [RZ] ;  /* 0x00000000fffff984 */ /* 0x000fe20000000800 */
[----:B------:R-:W-:Y:S01]  /*4b30*/  @!PT LDS RZ, [RZ] ;  /* 0x00000000fffff984 */ /* 0x000fe20000000800 */
[----:B------:R-:W-:Y:S01]  /*4b40*/  @!PT LDS RZ, [RZ] ;  /* 0x00000000fffff984 */ /* 0x000fe20000000800 */
[----:B------:R-:W-:Y:S01]  /*4b50*/  @!PT LDS RZ, [RZ] ;  /* 0x00000000fffff984 */ /* 0x000fe20000000800 */
[----:B------:R1:W-:Y:S06]  /*4b60*/  MEMBAR.ALL.CTA ;  /* 0x0000000000007992 */ /* 0x0003ec0000008000 */
[----:B-1----:R-:W1:Y:S01]  /*4b70*/  FENCE.VIEW.ASYNC.S ;  /* 0x00000000000073c6 */ /* 0x002e620000000000 */
[----:B------:R-:W-:Y:S04]  /*4b80*/  PRMT R0, RZ, 0x654, R0 ;  /* 0x00000654ff007816 */ /* 0x000fe80000000000 */
[----:B-1----:R1:W-:Y:S01]  /*4b90*/  SYNCS.ARRIVE.TRANS64.RED.A1T0 RZ, [R0+URZ], RZ ;  /* 0x000000ff00ff79a7 */ /* 0x0023e200081004ff */
[----:B----4-:R-:W-:Y:S04]  /*4ba0*/  LOP3.LUT P6, RZ, R10, 0x1, RZ, 0xc0, !PT ;  /* 0x000000010aff7812 */ /* 0x010fe800078cc0ff */
[----:B------:R-:W-:Y:S09]  /*4bb0*/  P2R R67, PR, RZ, 0x40 ;  /* 0x00000040ff437803 */ /* 0x000ff20000000000 */
[----:B------:R-:W-:Y:S02]  /*4bc0*/  @P6 MOV R30, R8 ;  /* 0x00000008001e6202 */ /* 0x000fe40000000f00 */
[----:B------:R-:W-:Y:S01]  /*4bd0*/  @P6 LOP3.LUT R29, R9, 0xffff, RZ, 0xc0, !PT ;  /* 0x0000ffff091d6812 */ /* 0x000fe200078ec0ff */
[----:B-1----:R-:W-:Y:S06]  /*4be0*/  @!P0 BRA `(.L_x_80) ;  /* 0x0000000000a48947 */ /* 0x002fec0003800000 */
[----:B------:R-:W-:Y:S01]  /*4bf0*/  IMAD.HI.U32 R0, R58, R25, RZ ;  /* 0x000000193a007227 */ /* 0x000fe200078e00ff */
[----:B------:R-:W-:Y:S02]  /*4c00*/  ISETP.NE.AND P0, PT, R24, 0x1, PT ;  /* 0x000000011800780c */ /* 0x000fe40003f05270 */
[----:B------:R-:W-:Y:S01]  /*4c10*/  ISETP.NE.AND P1, PT, R26, 0x1, PT ;  /* 0x000000011a00780c */ /* 0x000fe20003f25270 */
[----:B------:R-:W-:Y:S01]  /*4c20*/  IMAD.HI.U32 R4, R59, R50, RZ ;  /* 0x000000323b047227 */ /* 0x000fe200078e00ff */
[----:B------:R-:W-:Y:S02]  /*4c30*/  SHF.R.U32.HI R0, RZ, R57, R0 ;  /* 0x00000039ff007219 */ /* 0x000fe40000011600 */
[----:B------:R-:W-:Y:S01]  /*4c40*/  ISETP.NE.AND P3, PT, R28, 0x1, PT ;  /* 0x000000011c00780c */ /* 0x000fe20003f65270 */
[----:B------:R-:W-:Y:S01]  /*4c50*/  IMAD.HI.U32 R6, R29, R25, RZ ;  /* 0x000000191d067227 */ /* 0x000fe200078e00ff */
[-C--:B------:R-:W-:Y:S02]  /*4c60*/  SHF.R.U32.HI R4, RZ, R51.reuse, R4 ;  /* 0x00000033ff047219 */ /* 0x080fe40000011604 */
[----:B------:R-:W-:Y:S01]  /*4c70*/  SEL R0, R58, R0, !P0 ;  /* 0x000000003a007207 */ /* 0x000fe20004000000 */
[----:B------:R-:W-:Y:S01]  /*4c80*/  IMAD.HI.U32 R5, R30, R50, RZ ;  /* 0x000000321e057227 */ /* 0x000fe200078e00ff */
[----:B------:R-:W-:Y:S03]  /*4c90*/  SEL R4, R59, R4, !P3 ;  /* 0x000000043b047207 */ /* 0x000fe60005800000 */
[-C--:B------:R-:W-:Y:S01]  /*4ca0*/  IMAD.HI.U32 R3, R0, R22.reuse, RZ ;  /* 0x0000001600037227 */ /* 0x080fe200078e00ff */
[----:B------:R-:W-:Y:S03]  /*4cb0*/  SHF.R.U32.HI R5, RZ, R51, R5 ;  /* 0x00000033ff057219 */ /* 0x000fe60000011605 */
[----:B------:R-:W-:Y:S01]  /*4cc0*/  IMAD.HI.U32 R2, R4, R22, RZ ;  /* 0x0000001604027227 */ /* 0x000fe200078e00ff */
[----:B------:R-:W-:Y:S02]  /*4cd0*/  @P1 SHF.R.U32.HI R0, RZ, R23, R3 ;  /* 0x00000017ff001219 */ /* 0x000fe40000011603 */
[----:B------:R-:W-:Y:S02]  /*4ce0*/  SHF.R.U32.HI R3, RZ, R57, R6 ;  /* 0x00000039ff037219 */ /* 0x000fe40000011606 */
[----:B------:R-:W-:Y:S01]  /*4cf0*/  @P1 SHF.R.U32.HI R4, RZ, R23, R2 ;  /* 0x00000017ff041219 */ /* 0x000fe20000011602 */
[----:B------:R-:W-:Y:S01]  /*4d00*/  IMAD R0, R26, R0, RZ ;  /* 0x000000001a007224 */ /* 0x000fe200078e02ff */
[----:B------:R-:W-:Y:S02]  /*4d10*/  SEL R3, R29, R3, !P0 ;  /* 0x000000031d037207 */ /* 0x000fe40004000000 */
[----:B------:R-:W-:Y:S01]  /*4d20*/  SEL R2, R30, R5, !P3 ;  /* 0x000000051e027207 */ /* 0x000fe20005800000 */
[----:B------:R-:W-:Y:S01]  /*4d30*/  IMAD R5, R26, R4, RZ ;  /* 0x000000041a057224 */ /* 0x000fe200078e02ff */
[C---:B------:R-:W-:Y:S01]  /*4d40*/  ISETP.GE.AND P0, PT, R3.reuse, R0, PT ;  /* 0x000000000300720c */ /* 0x040fe20003f06270 */
[C---:B------:R-:W-:Y:S03]  /*4d50*/  IMAD.HI.U32 R0, R3.reuse, R22, RZ ;  /* 0x0000001603007227 */ /* 0x040fe600078e00ff */
[C---:B------:R-:W-:Y:S02]  /*4d60*/  ISETP.GE.OR P0, PT, R2.reuse, R5, P0 ;  /* 0x000000050200720c */ /* 0x040fe40000706670 */
[----:B------:R-:W-:Y:S04]  /*4d70*/  SHF.R.U32.HI R0, RZ, R23, R0 ;  /* 0x00000017ff007219 */ /* 0x000fe80000011600 */
[C---:B------:R-:W-:Y:S05]  /*4d80*/  SEL R6, R3.reuse, R0, !P1 ;  /* 0x0000000003067207 */ /* 0x040fea0004800000 */
        /* <DEDUP_REMOVED lines=15> */
.L_x_80:
[----:B------:R-:W-:Y:S01]  /*4e80*/  UISETP.NE.U32.AND UP3, UPT, UR42, URZ, UPT ;  /* 0x000000ff2a00728c */ /* 0x000fe2000bf65070 */
[----:B------:R-:W-:Y:S03]  /*4e90*/  ISETP.NE.AND.EX P2, PT, R49, RZ, PT, P2 ;  /* 0x000000ff3100720c */ /* 0x000fe60003f45320 */
[----:B------:R-:W-:Y:S09]  /*4ea0*/  UISETP.NE.AND.EX UP3, UPT, UR43, URZ, UPT, UP3 ;  /* 0x000000ff2b00728c */ /* 0x000ff2000bf65330 */
[----:B------:R-:W-:Y:S05]  /*4eb0*/  BRA.U !UP3, `(.L_x_81) ;  /* 0x000000010b387547 */ /* 0x000fea000b800000 */
[----:B------:R-:W-:Y:S01]  /*4ec0*/  UISETP.NE.U32.AND UP0, UPT, UR40, URZ, UPT ;  /* 0x000000ff2800728c */ /* 0x000fe2000bf05070 */
[----:B------:R-:W-:Y:S03]  /*4ed0*/  HFMA2 R56, -RZ, RZ, 0, 5.9604644775390625e-08 ;  /* 0x00000001ff387431 */ /* 0x000fe600000001ff */
[----:B------:R-:W-:Y:S06]  /*4ee0*/  UISETP.NE.AND.EX UP0, UPT, UR41, URZ, UPT, UP0 ;  /* 0x000000ff2900728c */ /* 0x000fec000bf05300 */
[----:B------:R-:W-:Y:S05]  /*4ef0*/  PLOP3.LUT P0, PT, PT, PT, UP0, 0x80, 0x8 ;  /* 0x000000000008781c */ /* 0x000fea0003f0f008 */
[----:B------:R-:W1:Y:S01]  /*4f00*/  @UP0 LDCU.64 UR6, c[0x0][0x888] ;  /* 0x00011100ff0607ac */ /* 0x000e620008000a00 */
[----:B------:R-:W-:Y:S04]  /*4f10*/  @UP0 UIMAD UR4, UR36, UR42, URZ ;  /* 0x0000002a240402a4 */ /* 0x000fe8000f8e02ff */
[----:B-1----:R-:W-:Y:S06]  /*4f20*/  @UP0 UIMAD.WIDE UR6, UR4, 0x4, UR6 ;  /* 0x00000004040608a5 */ /* 0x002fec000f8e0206 */
[----:B------:R-:W-:Y:S02]  /*4f30*/  IMAD.U32 R2, RZ, RZ, UR6 ;  /* 0x00000006ff027e24 */ /* 0x000fe4000f8e00ff */
[----:B------:R-:W-:Y:S05]  /*4f40*/  IMAD.U32 R3, RZ, RZ, UR7 ;  /* 0x00000007ff037e24 */ /* 0x000fea000f8e00ff */
[----:B------:R-:W2:Y:S02]  /*4f50*/  @P0 LDG.E R0, desc[UR44][R2.64] ;  /* 0x0000002c02000981 */ /* 0x000ea4000c1e1900 */
[----:B--2---:R-:W-:Y:S01]  /*4f60*/  @P0 R2UR UR38, R0 ;  /* 0x00000000002602ca */ /* 0x004fe200000e0000 */
[----:B------:R-:W-:Y:S05]  /*4f70*/  IMAD.MOV.U32 R0, RZ, RZ, 0x1 ;  /* 0x00000001ff007424 */ /* 0x000fea00078e00ff */
[----:B------:R-:W-:Y:S08]  /*4f80*/  @!P0 PRMT R56, R0, 0x7610, R56 ;  /* 0x0000761000388816 */ /* 0x000ff00000000038 */
[----:B------:R-:W1:Y:S02]  /*4f90*/  @!UP0 LDCU UR38, c[0x0][0x880] ;  /* 0x00011000ff2687ac */ /* 0x000e640008000800 */
.L_x_81:
[----:B------:R-:W-:Y:S05]  /*4fa0*/  @!P2 BRA `(.L_x_82) ;  /* 0x000000000020a947 */ /* 0x000fea0003800000 */
[----:B---3--:R-:W-:Y:S04]  /*4fb0*/  ISETP.NE.U32.AND P0, PT, R46, RZ, PT ;  /* 0x000000ff2e00720c */ /* 0x008fe80003f05070 */
[----:B------:R-:W-:Y:S11]  /*4fc0*/  ISETP.NE.AND.EX P0, PT, R47, RZ, PT, P0 ;  /* 0x000000ff2f00720c */ /* 0x000ff60003f05300 */
[----:B------:R-:W-:Y:S02]  /*4fd0*/  @!UPT UIADD3 URZ, UPT, UPT, URZ, URZ, URZ ;  /* 0x000000fffffff290 */ /* 0x000fe4000fffe0ff */
[----:B------:R-:W2:Y:S01]  /*4fe0*/  @P0 LDC.64 R2, c[0x0][0x8a8] ;  /* 0x00022a00ff020b82 */ /* 0x000ea20000000a00 */
[----:B------:R-:W-:Y:S04]  /*4ff0*/  @P0 IMAD R0, R48, UR36, RZ ;  /* 0x0000002430000c24 */ /* 0x000fe8000f8e02ff */
[----:B--2---:R-:W-:Y:S05]  /*5000*/  @P0 IMAD.WIDE R2, R0, 0x4, R2 ;  /* 0x0000000400020825 */ /* 0x004fea00078e0202 */
[----:B-----5:R2:W5:Y:S02]  /*5010*/  @P0 LDG.E R32, desc[UR44][R2.64] ;  /* 0x0000002c02200981 */ /* 0x020564000c1e1900 */
[----:B--2---:R-:W4:Y:S02]  /*5020*/  @!P0 LDC R32, c[0x0][0x8a0] ;  /* 0x00022800ff208b82 */ /* 0x004f240000000800 */
.L_x_82:
[----:B------:R-:W2:Y:S01]  /*5030*/  LDC.64 R6, c[0x0][0xb10] ;  /* 0x0002c400ff067b82 */ /* 0x000ea20000000a00 */
[----:B------:R-:W-:Y:S01]  /*5040*/  UISETP.NE.AND UP4, UPT, UR47, URZ, UPT ;  /* 0x000000ff2f00728c */ /* 0x000fe2000bf85270 */
[----:B------:R-:W-:Y:S01]  /*5050*/  SHF.L.U32 R12, R64, 0x1f, RZ ;  /* 0x0000001f400c7819 */ /* 0x000fe200000006ff */
[----:B------:R-:W-:Y:S01]  /*5060*/  UPLOP3.LUT UP0, UPT, UPT, UPT, UPT, 0x40, 0x4 ;  /* 0x000000000004789c */ /* 0x000fe20003f0e870 */
[----:B------:R-:W-:Y:S01]  /*5070*/  @P6 SHF.R.U32.HI R61, RZ, 0x10, R9 ;  /* 0x00000010ff3d6819 */ /* 0x000fe20000011609 */
[----:B------:R-:W-:Y:S03]  /*5080*/  ULEA UR50, UR37, UR46, 0x3 ;  /* 0x0000002e25327291 */ /* 0x000fe6000f8e18ff */
[----:B------:R-:W3:Y:S01]  /*5090*/  LDC.64 R4, c[0x0][0xb18] ;  /* 0x0002c600ff047b82 */ /* 0x000ee20000000a00 */
[----:B------:R-:W-:Y:S01]  /*50a0*/  PLOP3.LUT P1, PT, PT, PT, UP4, 0x80, 0x8 ;  /* 0x000000000008781c */ /* 0x000fe20003f2f048 */
[----:B------:R-:W-:Y:S01]  /*50b0*/  VIADD R68, R68, 0x1 ;  /* 0x0000000144447836 */ /* 0x000fe20000000000 */
[----:B------:R-:W-:Y:S02]  /*50c0*/  CS2R R38, SRZ ;  /* 0x0000000000267805 */ /* 0x000fe4000001ff00 */
[----:B------:R-:W-:Y:S01]  /*50d0*/  CS2R R36, SRZ ;  /* 0x0000000000247805 */ /* 0x000fe2000001ff00 */
[----:B------:R-:W1:Y:S01]  /*50e0*/  @UP4 LDCU.64 UR4, c[0x0][0x888] ;  /* 0x00011100ff0447ac */ /* 0x000e620008000a00 */
[----:B------:R-:W-:Y:S07]  /*50f0*/  @UP4 UPLOP3.LUT UP0, UPT, UPT, UPT, UP3, 0x80, 0x8 ;  /* 0x000000000008489c */ /* 0x000fee0003f0f030 */
[----:B------:R-:W-:Y:S01]  /*5100*/  @P1 LOP3.LUT P0, RZ, R56, 0xff, RZ, 0xc0, !PT ;  /* 0x000000ff38ff1812 */ /* 0x000fe2000780c0ff */
[----:B-1----:R-:W-:Y:S02]  /*5110*/  @UP4 UISETP.NE.AND UP1, UPT, UR38, URZ, UPT ;  /* 0x000000ff2600428c */ /* 0x002fe4000bf25270 */
[----:B------:R-:W-:Y:S02]  /*5120*/  @UP4 UISETP.NE.U32.AND UP2, UPT, UR4, URZ, UPT ;  /* 0x000000ff0400428c */ /* 0x000fe4000bf45070 */
[----:B------:R-:W-:Y:S02]  /*5130*/  @UP4 USEL UR4, URZ, 0xffffffff, UP1 ;  /* 0xffffffffff044887 */ /* 0x000fe40008800000 */
[----:B------:R-:W-:Y:S06]  /*5140*/  @UP4 UISETP.NE.AND.EX UP2, UPT, UR5, URZ, UPT, UP2 ;  /* 0x000000ff0500428c */ /* 0x000fec000bf45320 */
[----:B------:R-:W-:Y:S01]  /*5150*/  @P1 VOTEU.ANY UP1, P0 ;  /* 0x0000000000ff1886 */ /* 0x000fe20000020100 */
[----:B------:R-:W-:Y:S01]  /*5160*/  ISETP.NE.AND P0, PT, R27, 0x1, PT ;  /* 0x000000011b00780c */ /* 0x000fe20003f05270 */
[----:B------:R-:W-:Y:S04]  /*5170*/  @UP4 USEL UR5, URZ, 0xffffffff, UP2 ;  /* 0xffffffffff054887 */ /* 0x000fe80009000000 */
[----:B------:R-:W-:Y:S04]  /*5180*/  @UP0 USEL UR4, UR5, UR4, !UP1 ;  /* 0x0000000405040287 */ /* 0x000fe8000c800000 */
[----:B------:R-:W-:Y:S04]  /*5190*/  @UP4 ULOP3.LUT UR4, UR4, 0x1, URZ, 0xc0, !UPT ;  /* 0x0000000104044892 */ /* 0x000fe8000f8ec0ff */
[----:B------:R-:W1:Y:S01]  /*51a0*/  @!P0 LDC R2, c[0x0][0xb0c] ;  /* 0x0002c300ff028b82 */ /* 0x000e620000000800 */
[----:B------:R-:W-:Y:S01]  /*51b0*/  UISETP.NE.U32.OR UP0, UPT, UR4, 0x1, !UP4 ;  /* 0x000000010400788c */ /* 0x000fe2000e705470 */
[----:B--2---:R-:W-:Y:S01]  /*51c0*/  @!P0 IMAD.HI.U32 R3, R30, R6, RZ ;  /* 0x000000061e038227 */ /* 0x004fe200078e00ff */
[----:B---3--:R-:W-:Y:S03]  /*51d0*/  @!P0 ISETP.NE.AND P1, PT, R4, 0x1, PT ;  /* 0x000000010400880c */ /* 0x008fe60003f25270 */
[C---:B------:R-:W-:Y:S01]  /*51e0*/  @!P0 IMAD.HI.U32 R5, R29.reuse, R5, RZ ;  /* 0x000000051d058227 */ /* 0x040fe200078e00ff */
[----:B------:R-:W-:Y:S02]  /*51f0*/  PLOP3.LUT P3, PT, PT, PT, UP0, 0x80, 0x8 ;  /* 0x000000000008781c */ /* 0x000fe40003f6f008 */
[----:B------:R-:W-:Y:S11]  /*5200*/  @!P0 SHF.R.U32.HI R3, RZ, R7, R3 ;  /* 0x00000007ff038219 */ /* 0x000ff60000011603 */
[----:B------:R-:W-:Y:S04]  /*5210*/  @P3 SHF.L.U32 R0, R62, 0x1f, RZ ;  /* 0x0000001f3e003819 */ /* 0x000fe800000006ff */
[----:B------:R2:W3:Y:S01]  /*5220*/  @P3 SYNCS.PHASECHK.TRANS64.TRYWAIT P5, [UR46+0x60], R0 ;  /* 0x00006000ff0035a7 */ /* 0x0004e200080a112e */
[----:B-1----:R-:W-:Y:S04]  /*5230*/  @!P0 ISETP.NE.AND P2, PT, R2, 0x1, PT ;  /* 0x000000010200880c */ /* 0x002fe80003f45270 */
[----:B------:R-:W-:Y:S01]  /*5240*/  @!P0 SEL R3, R30, R3, !P2 ;  /* 0x000000031e038207 */ /* 0x000fe20005000000 */
[----:B------:R1:W1:Y:S01]  /*5250*/  SYNCS.PHASECHK.TRANS64.TRYWAIT P4, [UR50+0xa0], R12 ;  /* 0x0000a00cff0075a7 */ /* 0x0002620008081132 */
[----:B--2---:R-:W2:Y:S02]  /*5260*/  @!P0 LDC R0, c[0x0][0xb20] ;  /* 0x0002c800ff008b82 */ /* 0x004ea40000000800 */
[----:B--2---:R-:W-:Y:S04]  /*5270*/  @!P0 SHF.R.U32.HI R0, RZ, R0, R5 ;  /* 0x00000000ff008219 */ /* 0x004fe80000011605 */
[----:B------:R-:W-:Y:S05]  /*5280*/  @!P0 SEL R5, R29, R0, !P1 ;  /* 0x000000001d058207 */ /* 0x000fea0004800000 */
[----:B------:R-:W-:Y:S02]  /*5290*/  @!P0 IMAD.IADD R0, R5, 0x1, -R3 ;  /* 0x0000000105008824 */ /* 0x000fe400078e0a03 */
[----:B------:R-:W-:Y:S02]  /*52a0*/  @!P0 IMAD.IADD R3, R3, 0x1, -R5 ;  /* 0x0000000103038824 */ /* 0x000fe400078e0a05 */
[----:B------:R-:W-:Y:S02]  /*52b0*/  @!P0 IMAD R30, R0, R2, R30 ;  /* 0x00000002001e8224 */ /* 0x000fe400078e021e */
[----:B------:R-:W-:Y:S02]  /*52c0*/  IMAD.U32 R2, RZ, RZ, UR37 ;  /* 0x00000025ff027e24 */ /* 0x000fe4000f8e00ff */
[----:B------:R-:W-:Y:S01]  /*52d0*/  @!P0 IMAD R29, R3, R4, R29 ;  /* 0x00000004031d8224 */ /* 0x000fe200078e021d */
[----:B------:R-:W-:Y:S01]  /*52e0*/  PLOP3.LUT P0, PT, PT, PT, PT, 0x8, 0x80 ;  /* 0x000000000080781c */ /* 0x000fe20003f0e170 */
[----:B------:R-:W-:Y:S01]  /*52f0*/  IMAD R2, R2, 0x10, R31 ;  /* 0x0000001002027824 */ /* 0x000fe200078e021f */
[----:B---3--:R-:W-:Y:S01]  /*5300*/  @P3 PLOP3.LUT P0, PT, P5, PT, PT, 0x8, 0x80 ;  /* 0x000000000080381c */ /* 0x008fe20002f0e170 */
[----:B------:R-:W-:Y:S01]  /*5310*/  @!UPT UIADD3 URZ, UPT, UPT, URZ, URZ, URZ ;  /* 0x000000fffffff290 */ /* 0x000fe2000fffe0ff */
[----:B------:R-:W-:Y:S11]  /*5320*/  BRA.U !UP0, `(.L_x_83) ;  /* 0x0000000108787547 */ /* 0x000ff6000b800000 */
[----:B------:R-:W-:Y:S01]  /*5330*/  LOP3.LUT P1, RZ, R56, 0xff, RZ, 0xc0, !PT ;  /* 0x000000ff38ff7812 */ /* 0x000fe2000782c0ff */
[----:B------:R-:W-:Y:S01]  /*5340*/  @!UPT UIADD3 URZ, UPT, UPT, URZ, URZ, URZ ;  /* 0x000000fffffff290 */ /* 0x000fe2000fffe0ff */
[----:B------:R-:W-:Y:S11]  /*5350*/  @!P0 BRA `(.L_x_84) ;  /* 0x00000000000c8947 */ /* 0x000ff60003800000 */
[----:B------:R-:W-:Y:S04]  /*5360*/  SHF.L.U32 R3, R62, 0x1f, RZ ;  /* 0x0000001f3e037819 */ /* 0x000fe800000006ff */
[----:B------:R-:W2:Y:S02]  /*5370*/  SYNCS.PHASECHK.TRANS64.TRYWAIT P0, [UR46+0x60], R3 ;  /* 0x00006003ff0075a7 */ /* 0x000ea4000800112e */
[----:B--2---:R-:W-:Y:S05]  /*5380*/  @!P0 BRA `(.L_x_85) ;  /* 0x0000001000a88947 */ /* 0x004fea0003800000 */
.L_x_84:
[----:B------:R-:W-:Y:S01]  /*5390*/  UISETP.NE.U32.AND UP0, UPT, UR40, URZ, UPT ;  /* 0x000000ff2800728c */ /* 0x000fe2000bf05070 */
[----:B------:R-:W-:Y:S01]  /*53a0*/  CS2R R38, SRZ ;  /* 0x0000000000267805 */ /* 0x000fe2000001ff00 */
[----:B------:R-:W-:Y:S01]  /*53b0*/  UISETP.NE.AND UP1, UPT, UR38, URZ, UPT ;  /* 0x000000ff2600728c */ /* 0x000fe2000bf25270 */
[----:B------:R-:W-:Y:S01]  /*53c0*/  CS2R R36, SRZ ;  /* 0x0000000000247805 */ /* 0x000fe2000001ff00 */
[----:B------:R-:W-:Y:S01]  /*53d0*/  UISETP.NE.AND.EX UP0, UPT, UR41, URZ, UPT, UP0 ;  /* 0x000000ff2900728c */ /* 0x000fe2000bf05300 */
[----:B------:R-:W-:Y:S01]  /*53e0*/  LOP3.LUT R62, R62, 0x1, RZ, 0x3c, !PT ;  /* 0x000000013e3e7812 */ /* 0x000fe200078e3cff */
[----:B------:R-:W-:Y:S02]  /*53f0*/  USEL UR4, URZ, 0xffffffff, UP1 ;  /* 0xffffffffff047887 */ /* 0x000fe40008800000 */
[----:B------:R-:W-:Y:S03]  /*5400*/  USEL UR5, URZ, 0xffffffff, UP0 ;  /* 0xffffffffff057887 */ /* 0x000fe60008000000 */
[----:B------:R-:W-:Y:S01]  /*5410*/  VOTEU.ANY UP0, P1 ;  /* 0x0000000000ff7886 */ /* 0x000fe20000800100 */
[----:B------:R-:W-:Y:S04]  /*5420*/  @UP3 USEL UR4, UR5, UR4, !UP0 ;  /* 0x0000000405043287 */ /* 0x000fe8000c000000 */
[----:B------:R-:W-:Y:S04]  /*5430*/  ULOP3.LUT UR4, UR4, 0x1, URZ, 0xc0, !UPT ;  /* 0x0000000104047892 */ /* 0x000fe8000f8ec0ff */
[----:B------:R-:W-:Y:S02]  /*5440*/  UISETP.NE.U32.AND UP0, UPT, UR4, 0x1, UPT ;  /* 0x000000010400788c */ /* 0x000fe4000bf05070 */
[----:B------:R-:W-:Y:S04]  /*5450*/  UIADD3 UR4, UPT, UPT, UR46, 0x68, URZ ;  /* 0x000000682e047890 */ /* 0x000fe8000fffe0ff */
[----:B------:R-:W-:Y:S01]  /*5460*/  PLOP3.LUT P0, PT, PT, PT, UP0, 0x80, 0x8 ;  /* 0x000000000008781c */ /* 0x000fe20003f0f008 */
[----:B------:R-:W-:Y:S11]  /*5470*/  UPRMT UR4, UR39, 0x654, UR4 ;  /* 0x0000065427047896 */ /* 0x000ff60008000004 */
[----:B------:R-:W-:Y:S01]  /*5480*/  @!UPT UIADD3 URZ, UPT, UPT, URZ, URZ, URZ ;  /* 0x000000fffffff290 */ /* 0x000fe2000fffe0ff */
[----:B------:R3:W1:Y:S01]  /*5490*/  @P0 LDS.128 R36, [R65+0x180] ;  /* 0x0001800041240984 */ /* 0x0006620000000c00 */
[----:B------:R-:W-:Y:S01]  /*54a0*/  @!PT LDS RZ, [RZ] ;  /* 0x00000000fffff984 */ /* 0x000fe20000000800 */
[----:B------:R-:W-:Y:S01]  /*54b0*/  @!PT LDS RZ, [RZ] ;  /* 0x00000000fffff984 */ /* 0x000fe20000000800 */
[----:B------:R-:W-:Y:S01]  /*54c0*/  @!PT LDS RZ, [RZ] ;  /* 0x00000000fffff984 */ /* 0x000fe20000000800 */
[----:B------:R-:W-:Y:S01]  /*54d0*/  @!PT LDS RZ, [RZ] ;  /* 0x00000000fffff984 */ /* 0x000fe20000000800 */
[----:B------:R2:W-:Y:S07]  /*54e0*/  MEMBAR.ALL.CTA ;  /* 0x0000000000007992 */ /* 0x0005ee0000008000 */
[----:B--2---:R-:W2:Y:S02]  /*54f0*/  FENCE.VIEW.ASYNC.S ;  /* 0x00000000000073c6 */ /* 0x004ea40000000000 */
[----:B--2---:R-:W-:Y:S01]  /*5500*/  SYNCS.ARRIVE.TRANS64.RED.A1T0 RZ, [UR4], RZ ;  /* 0x000000ffffff79a7 */ /* 0x004fe20008100404 */
.L_x_83:
[----:B------:R-:W-:Y:S04]  /*5510*/  SHF.R.U32.HI R0, RZ, 0x15, R2 ;  /* 0x00000015ff007819 */ /* 0x000fe80000011602 */
[----:B------:R-:W-:Y:S01]  /*5520*/  LOP3.LUT P0, RZ, R0, 0x3, R60, 0x48, !PT ;  /* 0x0000000300ff7812 */ /* 0x000fe2000780483c */
[----:B------:R-:W-:Y:S01]  /*5530*/  @!UPT UIADD3 URZ, UPT, UPT, URZ, URZ, URZ ;  /* 0x000000fffffff290 */ /* 0x000fe2000fffe0ff */
[----:B-1----:R-:W-:Y:S11]  /*5540*/  @P4 BRA `(.L_x_86) ;  /* 0x0000000000084947 */ /* 0x002ff60003800000 */
[----:B------:R-:W1:Y:S02]  /*5550*/  SYNCS.PHASECHK.TRANS64.TRYWAIT P1, [UR50+0xa0], R12 ;  /* 0x0000a00cff0075a7 */ /* 0x000e640008021132 */
[----:B-1----:R-:W-:Y:S05]  /*5560*/  @!P1 BRA `(.L_x_87) ;  /* 0x0000001000489947 */ /* 0x002fea0003800000 */
.L_x_86:
[----:B------:R-:W-:Y:S05]  /*5570*/  @!P0 BRA `(.L_x_88) ;  /* 0x0000000000408947 */ /* 0x000fea0003800000 */
[----:B------:R-:W2:Y:S01]  /*5580*/  LDCU.64 UR8, c[0x4][0x68] ;  /* 0x01000d00ff0877ac */ /* 0x000ea20008000a00 */
[----:B------:R-:W-:Y:S01]  /*5590*/  MOV R15, 0x0 ;  /* 0x00000000000f7802 */ /* 0x000fe20000000f00 */
[----:B-1----:R-:W-:Y:S02]  /*55a0*/  HFMA2 R12, -RZ, RZ, 0, 5.9604644775390625e-08 ;  /* 0x00000001ff0c7431 */ /* 0x002fe400000001ff */
[----:B------:R-:W-:Y:S02]  /*55b0*/  IMAD.MOV.U32 R8, RZ, RZ, 0x192 ;  /* 0x00000192ff087424 */ /* 0x000fe400078e00ff */
[----:B------:R-:W-:Y:S01]  /*55c0*/  IMAD.MOV.U32 R13, RZ, RZ, RZ ;  /* 0x000000ffff0d7224 */ /* 0x000fe200078e00ff */
[----:B------:R-:W1:Y:S01]  /*55d0*/  LDCU.64 UR6, c[0x4][0x70] ;  /* 0x01000e00ff0677ac */ /* 0x000e620008000a00 */
[----:B------:R-:W3:Y:S01]  /*55e0*/  LDC.64 R14, c[0x4][R15] ;  /* 0x010000000f0e7b82 */ /* 0x000ee20000000a00 */
[----:B------:R-:W4:Y:S01]  /*55f0*/  LDCU.64 UR4, c[0x4][0x8] ;  /* 0x01000100ff0477ac */ /* 0x000f220008000a00 */
[----:B--2---:R-:W-:Y:S01]  /*5600*/  MOV R5, UR9 ;  /* 0x0000000900057c02 */ /* 0x004fe20008000f00 */
[----:B------:R-:W-:Y:S01]  /*5610*/  IMAD.U32 R4, RZ, RZ, UR8 ;  /* 0x00000008ff047e24 */ /* 0x000fe2000f8e00ff */
[----:B-1----:R-:W-:Y:S01]  /*5620*/  MOV R7, UR7 ;  /* 0x0000000700077c02 */ /* 0x002fe20008000f00 */
[----:B------:R-:W-:Y:S01]  /*5630*/  IMAD.U32 R6, RZ, RZ, UR6 ;  /* 0x00000006ff067e24 */ /* 0x000fe2000f8e00ff */
[----:B----4-:R-:W-:Y:S01]  /*5640*/  MOV R11, UR5 ;  /* 0x00000005000b7c02 */ /* 0x010fe20008000f00 */
[----:B------:R-:W-:Y:S02]  /*5650*/  IMAD.U32 R10, RZ, RZ, UR4 ;  /* 0x00000004ff0a7e24 */ /* 0x000fe4000f8e00ff */
[----:B------:R-:W-:Y:S07]  /*5660*/  LEPC R20, `(.L_x_88) ;  /* 0x000000001014794e */ /* 0x000fee0000000000 */
[----:B---3-5:R-:W-:Y:S05]  /*5670*/  CALL.ABS.NOINC R14 ;  /* 0x000000000e007343 */ /* 0x028fea0003c00000 */
.L_x_88:
[----:B------:R-:W-:Y:S01]  /*5680*/  ISETP.NE.AND P0, PT, R66, RZ, PT ;  /* 0x000000ff4200720c */ /* 0x000fe20003f05270 */
[----:B------:R-:W-:Y:S05]  /*5690*/  WARPSYNC.ALL ;  /* 0x0000000000007948 */ /* 0x000fea0003800000 */
[----:B------:R-:W-:Y:S01]  /*56a0*/  IMAD.U32 R41, R38, 0x10000, RZ ;  /* 0x0001000026297824 */ /* 0x000fe200078e00ff */
[----:B------:R-:W-:Y:S01]  /*56b0*/  R2UR UR4, R2 ;  /* 0x00000000020472ca */ /* 0x000fe200000e0000 */
[----:B------:R-:W-:Y:S01]  /*56c0*/  UIADD3 UR5, UPT, UPT, UR50, 0xc0, URZ ;  /* 0x000000c032057890 */ /* 0x000fe2000fffe0ff */
[C---:B------:R-:W-:Y:S01]  /*56d0*/  SHF.L.U32 R2, R36.reuse, 0x10, RZ ;  /* 0x0000001024027819 */ /* 0x040fe200000006ff */
[----:B------:R-:W-:Y:S01]  /*56e0*/  IMAD.SHL.U32 R35, R39, 0x100, RZ ;  /* 0x0000010027237824 */ /* 0x000fe200078e00ff */
[C---:B-1----:R-:W-:Y:S01]  /*56f0*/  PRMT R0, R36.reuse, 0x8880, RZ ;  /* 0x0000888024007816 */ /* 0x042fe200000000ff */
[----:B------:R-:W-:Y:S01]  /*5700*/  UPRMT UR5, UR39, 0x654, UR5 ;  /* 0x0000065427057896 */ /* 0x000fe20008000005 */
[----:B------:R-:W-:Y:S01]  /*5710*/  SHF.L.U32 R3, R36, 0x8, RZ ;  /* 0x0000000824037819 */ /* 0x000fe200000006ff */
[----:B------:R-:W-:Y:S01]  /*5720*/  UIADD3 UR8, UPT, UPT, UR37, 0x1, URZ ;  /* 0x0000000125087890 */ /* 0x000fe2000fffe0ff */
[----:B------:R-:W-:Y:S01]  /*5730*/  SHF.R.S32.HI R2, RZ, 0x18, R2 ;  /* 0x00000018ff027819 */ /* 0x000fe20000011402 */
[----:B------:R-:W-:Y:S01]  /*5740*/  BSSY.RECONVERGENT B0, `(.L_x_89) ;  /* 0x0000055000007945 */ /* 0x000fe20003800200 */
[C---:B------:R-:W-:Y:S02]  /*5750*/  PRMT R45, R37.reuse, 0x8880, RZ ;  /* 0x00008880252d7816 */ /* 0x040fe400000000ff */
[----:B------:R-:W-:Y:S01]  /*5760*/  SHF.R.S32.HI R3, RZ, 0x18, R3 ;  /* 0x00000018ff037819 */ /* 0x000fe20000011403 */
[----:B------:R-:W1:Y:S01]  /*5770*/  LDTM.x16 R4, tmem[UR4] ;  /* 0x00000004000479ee */ /* 0x000e620008240000 */
[----:B------:R-:W-:Y:S01]  /*5780*/  NOP ;  /* 0x0000000000007918 */ /* 0x000fe20000000000 */
[----:B-1----:R-:W-:Y:S01]  /*5790*/  SYNCS.ARRIVE.TRANS64.RED.A1T0 RZ, [UR5], RZ ;  /* 0x000000ffffff79a7 */ /* 0x002fe20008100405 */
[----:B------:R-:W-:Y:S02]  /*57a0*/  SHF.R.S32.HI R20, RZ, 0x18, R36 ;  /* 0x00000018ff147819 */ /* 0x000fe40000011424 */
[----:B------:R-:W-:Y:S02]  /*57b0*/  SHF.L.U32 R44, R37, 0x10, RZ ;  /* 0x00000010252c7819 */ /* 0x000fe400000006ff */
[C---:B------:R-:W-:Y:S02]  /*57c0*/  PRMT R42, R38.reuse, 0x8880, RZ ;  /* 0x00008880262a7816 */ /* 0x040fe400000000ff */
[----:B------:R-:W-:Y:S02]  /*57d0*/  SHF.R.S32.HI R21, RZ, 0x18, R37 ;  /* 0x00000018ff157819 */ /* 0x000fe40000011425 */
[----:B------:R-:W-:Y:S02]  /*57e0*/  SHF.R.S32.HI R33, RZ, 0x18, R38 ;  /* 0x00000018ff217819 */ /* 0x000fe40000011426 */
[----:B------:R-:W-:Y:S02]  /*57f0*/  SHF.L.U32 R36, R39, 0x10, RZ ;  /* 0x0000001027247819 */ /* 0x000fe400000006ff */
[----:B------:R-:W-:Y:S02]  /*5800*/  SHF.R.S32.HI R34, RZ, 0x18, R39 ;  /* 0x00000018ff227819 */ /* 0x000fe40000011427 */
[----:B------:R-:W-:Y:S02]  /*5810*/  SHF.L.U32 R43, R37, 0x8, RZ ;  /* 0x00000008252b7819 */ /* 0x000fe400000006ff */
[----:B------:R-:W-:Y:S02]  /*5820*/  PRMT R37, R39, 0x8880, RZ ;  /* 0x0000888027257816 */ /* 0x000fe400000000ff */
[----:B------:R-:W-:Y:S01]  /*5830*/  SHF.L.U32 R40, R38, 0x8, RZ ;  /* 0x0000000826287819 */ /* 0x000fe200000006ff */
[C---:B----45:R-:W-:Y:S02]  /*5840*/  IMAD R4, R32.reuse, R4, RZ ;  /* 0x0000000420047224 */ /* 0x070fe400078e02ff */
[C---:B------:R-:W-:Y:S02]  /*5850*/  IMAD R5, R32.reuse, R5, RZ ;  /* 0x0000000520057224 */ /* 0x040fe400078e02ff */
[----:B------:R-:W-:Y:S02]  /*5860*/  IMAD R6, R32, R6, RZ ;  /* 0x0000000620067224 */ /* 0x000fe400078e02ff */
[----:B------:R-:W-:Y:S01]  /*5870*/  IMAD R4, R0, UR38, R4 ;  /* 0x0000002600047c24 */ /* 0x000fe2000f8e0204 */
[----:B------:R-:W-:Y:S01]  /*5880*/  MOV R0, R45 ;  /* 0x0000002d00007202 */ /* 0x000fe20000000f00 */
[----:B------:R-:W-:Y:S02]  /*5890*/  IMAD R7, R32, R7, RZ ;  /* 0x0000000720077224 */ /* 0x000fe400078e02ff */
[----:B------:R-:W-:Y:S01]  /*58a0*/  IMAD R5, R2, UR38, R5 ;  /* 0x0000002602057c24 */ /* 0x000fe2000f8e0205 */
[----:B------:R-:W-:Y:S01]  /*58b0*/  SHF.R.S32.HI R2, RZ, 0x18, R44 ;  /* 0x00000018ff027819 */ /* 0x000fe2000001142c */
[C---:B------:R-:W-:Y:S02]  /*58c0*/  IMAD R8, R32.reuse, R8, RZ ;  /* 0x0000000820087224 */ /* 0x040fe400078e02ff */
[----:B------:R-:W-:Y:S01]  /*58d0*/  IMAD R6, R3, UR38, R6 ;  /* 0x0000002603067c24 */ /* 0x000fe2000f8e0206 */
[----:B------:R-:W-:Y:S01]  /*58e0*/  SHF.R.S32.HI R3, RZ, 0x18, R43 ;  /* 0x00000018ff037819 */ /* 0x000fe2000001142b */
[----:B------:R-:W-:Y:S02]  /*58f0*/  IMAD R9, R32, R9, RZ ;  /* 0x0000000920097224 */ /* 0x000fe400078e02ff */
[----:B------:R-:W-:Y:S01]  /*5900*/  IMAD R7, R20, UR38, R7 ;  /* 0x0000002614077c24 */ /* 0x000fe2000f8e0207 */
[----:B------:R-:W-:Y:S01]  /*5910*/  SHF.R.S32.HI R20, RZ, 0x18, R35 ;  /* 0x00000018ff147819 */ /* 0x000fe20000011423 */
[----:B------:R-:W-:Y:S02]  /*5920*/  IMAD R10, R32, R10, RZ ;  /* 0x0000000a200a7224 */ /* 0x000fe400078e02ff */
[----:B------:R-:W-:Y:S01]  /*5930*/  IMAD R8, R0, UR38, R8 ;  /* 0x0000002600087c24 */ /* 0x000fe2000f8e0208 */
[----:B------:R-:W-:Y:S01]  /*5940*/  I2IP.S8.S32.SAT R6, R7, R6, RZ ;  /* 0x0000000607067239 */ /* 0x000fe200000014ff */
[----:B------:R-:W-:Y:S01]  /*5950*/  IMAD R11, R32, R11, RZ ;  /* 0x0000000b200b7224 */ /* 0x000fe200078e02ff */
[----:B------:R-:W-:Y:S01]  /*5960*/  MOV R0, R42 ;  /* 0x0000002a00007202 */ /* 0x000fe20000000f00 */
[----:B------:R-:W-:Y:S01]  /*5970*/  IMAD R9, R2, UR38, R9 ;  /* 0x0000002602097c24 */ /* 0x000fe2000f8e0209 */
[----:B------:R-:W-:Y:S01]  /*5980*/  I2IP.S8.S32.SAT R4, R5, R4, R6 ;  /* 0x0000000405047239 */ /* 0x000fe20000001406 */
[C---:B------:R-:W-:Y:S01]  /*5990*/  IMAD R12, R32.reuse, R12, RZ ;  /* 0x0000000c200c7224 */ /* 0x040fe200078e02ff */
[----:B------:R-:W-:Y:S01]  /*59a0*/  SHF.R.S32.HI R2, RZ, 0x18, R41 ;  /* 0x00000018ff027819 */ /* 0x000fe20000011429 */
[----:B------:R-:W-:Y:S01]  /*59b0*/  IMAD R10, R3, UR38, R10 ;  /* 0x00000026030a7c24 */ /* 0x000fe2000f8e020a */
[----:B------:R-:W-:Y:S01]  /*59c0*/  SHF.R.S32.HI R3, RZ, 0x18, R36 ;  /* 0x00000018ff037819 */ /* 0x000fe20000011424 */
[----:B------:R-:W-:Y:S02]  /*59d0*/  IMAD R11, R21, UR38, R11 ;  /* 0x00000026150b7c24 */ /* 0x000fe4000f8e020b */
[----:B------:R-:W-:Y:S02]  /*59e0*/  IMAD R13, R32, R13, RZ ;  /* 0x0000000d200d7224 */ /* 0x000fe400078e02ff */
[----:B------:R-:W-:Y:S01]  /*59f0*/  IMAD R12, R0, UR38, R12 ;  /* 0x00000026000c7c24 */ /* 0x000fe2000f8e020c */
[----:B------:R-:W-:Y:S01]  /*5a00*/  SHF.R.S32.HI R0, RZ, 0x18, R40 ;  /* 0x00000018ff007819 */ /* 0x000fe20000011428 */
[C---:B------:R-:W-:Y:S01]  /*5a10*/  IMAD R14, R32.reuse, R14, RZ ;  /* 0x0000000e200e7224 */ /* 0x040fe200078e02ff */
[----:B------:R-:W-:Y:S01]  /*5a20*/  I2IP.S8.S32.SAT R10, R11, R10, RZ ;  /* 0x0000000a0b0a7239 */ /* 0x000fe200000014ff */
[----:B------:R-:W-:Y:S02]  /*5a30*/  IMAD R15, R32, R15, RZ ;  /* 0x0000000f200f7224 */ /* 0x000fe400078e02ff */
[----:B------:R-:W-:Y:S01]  /*5a40*/  IMAD R13, R2, UR38, R13 ;  /* 0x00000026020d7c24 */ /* 0x000fe2000f8e020d */
[----:B------:R-:W-:Y:S01]  /*5a50*/  MOV R2, R37 ;  /* 0x0000002500027202 */ /* 0x000fe20000000f00 */
[----:B------:R-:W-:Y:S01]  /*5a60*/  IMAD R16, R32, R16, RZ ;  /* 0x0000001020107224 */ /* 0x000fe200078e02ff */
[----:B------:R-:W-:Y:S01]  /*5a70*/  I2IP.S8.S32.SAT R5, R9, R8, R10 ;  /* 0x0000000809057239 */ /* 0x000fe2000000140a */
[----:B------:R-:W-:Y:S02]  /*5a80*/  IMAD R14, R0, UR38, R14 ;  /* 0x00000026000e7c24 */ /* 0x000fe4000f8e020e */
[----:B------:R-:W-:Y:S02]  /*5a90*/  IMAD R17, R32, R17, RZ ;  /* 0x0000001120117224 */ /* 0x000fe400078e02ff */
[----:B------:R-:W-:Y:S02]  /*5aa0*/  IMAD R15, R33, UR38, R15 ;  /* 0x00000026210f7c24 */ /* 0x000fe4000f8e020f */
[----:B------:R-:W-:Y:S02]  /*5ab0*/  IMAD R16, R2, UR38, R16 ;  /* 0x0000002602107c24 */ /* 0x000fe4000f8e0210 */
[C---:B------:R-:W-:Y:S01]  /*5ac0*/  IMAD R18, R32.reuse, R18, RZ ;  /* 0x0000001220127224 */ /* 0x040fe200078e02ff */
[----:B------:R-:W-:Y:S01]  /*5ad0*/  I2IP.S8.S32.SAT R14, R15, R14, RZ ;  /* 0x0000000e0f0e7239 */ /* 0x000fe200000014ff */
[----:B------:R-:W-:Y:S02]  /*5ae0*/  IMAD R17, R3, UR38, R17 ;  /* 0x0000002603117c24 */ /* 0x000fe4000f8e0211 */
[----:B------:R-:W-:Y:S01]  /*5af0*/  IMAD R19, R32, R19, RZ ;  /* 0x0000001320137224 */ /* 0x000fe200078e02ff */
[----:B------:R-:W-:Y:S01]  /*5b00*/  I2IP.S8.S32.SAT R6, R13, R12, R14 ;  /* 0x0000000c0d067239 */ /* 0x000fe2000000140e */
[----:B------:R-:W-:Y:S02]  /*5b10*/  IMAD R18, R20, UR38, R18 ;  /* 0x0000002614127c24 */ /* 0x000fe4000f8e0212 */
[----:B------:R-:W-:Y:S05]  /*5b20*/  IMAD R19, R34, UR38, R19 ;  /* 0x0000002622137c24 */ /* 0x000fea000f8e0213 */
[----:B------:R-:W-:Y:S04]  /*5b30*/  I2IP.S8.S32.SAT R7, R19, R18, RZ ;  /* 0x0000001213077239 */ /* 0x000fe800000014ff */
[----:B------:R-:W-:Y:S05]  /*5b40*/  I2IP.S8.S32.SAT R7, R17, R16, R7 ;  /* 0x0000001011077239 */ /* 0x000fea0000001407 */
[----:B------:R1:W-:Y:S01]  /*5b50*/  STS.128 [R65+0x980], R4 ;  /* 0x0009800441007388 */ /* 0x0003e20000000c00 */
[----:B------:R-:W-:Y:S01]  /*5b60*/  @!PT LDS RZ, [RZ] ;  /* 0x00000000fffff984 */ /* 0x000fe20000000800 */
[----:B------:R-:W-:Y:S01]  /*5b70*/  @!PT LDS RZ, [RZ] ;  /* 0x00000000fffff984 */ /* 0x000fe20000000800 */
[----:B------:R-:W-:Y:S01]  /*5b80*/  @!PT LDS RZ, [RZ] ;  /* 0x00000000fffff984 */ /* 0x000fe20000000800 */
[----:B------:R-:W-:Y:S01]  /*5b90*/  @!PT LDS RZ, [RZ] ;  /* 0x00000000fffff984 */ /* 0x000fe20000000800 */
[----:B------:R2:W-:Y:S07]  /*5ba0*/  MEMBAR.ALL.CTA ;  /* 0x0000000000007992 */ /* 0x0005ee0000008000 */
[----:B--2---:R-:W2:Y:S02]  /*5bb0*/  FENCE.VIEW.ASYNC.S ;  /* 0x00000000000073c6 */ /* 0x004ea40000000000 */
[----:B--2---:R-:W-:Y:S06]  /*5bc0*/  BAR.SYNC.DEFER_BLOCKING 0x1, 0x80 ;  /* 0x0042000000007b1d */ /* 0x004fec0000010000 */
[----:B------:R-:W-:Y:S05]  /*5bd0*/  @P0 BRA `(.L_x_90) ;  /* 0x00000000002c0947 */ /* 0x000fea0003800000 */
[----:B------:R-:W-:Y:S01]  /*5be0*/  R2UR UR10, R54 ;  /* 0x00000000360a72ca */ /* 0x000fe200000e0000 */
[----:B------:R-:W-:Y:S01]  /*5bf0*/  UIADD3 UR12, UP0, UPT, UR48, 0x680, URZ ;  /* 0x00000680300c7890 */ /* 0x000fe2000ff1e0ff */
[----:B------:R-:W-:Y:S01]  /*5c00*/  R2UR UR9, R55 ;  /* 0x00000000370972ca */ /* 0x000fe200000e0000 */
[----:B------:R-:W-:Y:S02]  /*5c10*/  UIADD3 UR4, UPT, UPT, UR46, 0x980, URZ ;  /* 0x000009802e047890 */ /* 0x000fe4000fffe0ff */
[----:B------:R-:W-:Y:S01]  /*5c20*/  UIADD3.X UR13, UPT, UPT, URZ, UR49, URZ, UP0, !UPT ;  /* 0x00000031ff0d7290 */ /* 0x000fe200087fe4ff */
[----:B------:R-:W-:Y:S07]  /*5c30*/  UMOV UR7, UR36 ;  /* 0x0000002400077c82 */ /* 0x000fee0008000000 */
[----:B------:R-:W-:Y:S02]  /*5c40*/  USHF.L.U32 UR5, UR10, 0x4, URZ ;  /* 0x000000040a057899 */ /* 0x000fe400080006ff */
[----:B------:R-:W-:Y:S09]  /*5c50*/  USHF.L.U32 UR6, UR9, 0x7, URZ ;  /* 0x0000000709067899 */ /* 0x000ff200080006ff */
[----:B------:R2:W-:Y:S01]  /*5c60*/  UTMASTG.3D [UR4], [UR12] ;  /* 0x000000040c0073b5 */ /* 0x0005e20008010000 */
[----:B------:R0:W-:Y:S01]  /*5c70*/  UTMACMDFLUSH ;  /* 0x00000000000079b7 */ /* 0x0001e20000000000 */
[----:B--2---:R-:W-:Y:S04]  /*5c80*/  DEPBAR.LE SB0, 0x0 ;  /* 0x000080000000791a */ /* 0x004fe80000000000 */
.L_x_90:
[----:B------:R-:W-:Y:S05]  /*5c90*/  BSYNC.RECONVERGENT B0 ;  /* 0x0000000000007941 */ /* 0x000fea0003800200 */
.L_x_89:
[----:B------:R-:W-:Y:S01]  /*5ca0*/  BAR.SYNC.DEFER_BLOCKING 0x1, 0x80 ;  /* 0x0042000000007b1d */ /* 0x000fe20000010000 */
[----:B------:R-:W-:Y:S01]  /*5cb0*/  ISETP.NE.AND P1, PT, R67, RZ, PT ;  /* 0x000000ff4300720c */ /* 0x000fe20003f25270 */
[----:B------:R-:W-:Y:S01]  /*5cc0*/  UISETP.NE.AND UP0, UPT, UR8, 0x4, UPT ;  /* 0x000000040800788c */ /* 0x000fe2000bf05270 */
[C---:B------:R-:W-:Y:S01]  /*5cd0*/  ISETP.NE.AND P0, PT, R68.reuse, 0x2, PT ;  /* 0x000000024400780c */ /* 0x040fe20003f05270 */
[----:B------:R-:W-:Y:S02]  /*5ce0*/  IMAD.IADD R54, R29, 0x1, R52 ;  /* 0x000000011d367824 */ /* 0x000fe400078e0234 */
[----:B------:R-:W-:Y:S01]  /*5cf0*/  USEL UR4, URZ, 0x1, UP0 ;  /* 0x00000001ff047887 */ /* 0x000fe20008000000 */
[----:B------:R-:W-:Y:S01]  /*5d00*/  SEL R0, RZ, 0x1, P0 ;  /* 0x00000001ff007807 */ /* 0x000fe20000000000 */
[----:B------:R-:W-:Y:S01]  /*5d10*/  USEL UR37, UR8, URZ, UP0 ;  /* 0x000000ff08257287 */ /* 0x000fe20008000000 */
[----:B------:R-:W-:Y:S01]  /*5d20*/  SEL R68, R68, RZ, P0 ;  /* 0x000000ff44447207 */ /* 0x000fe20000000000 */
[----:B------:R-:W-:Y:S01]  /*5d30*/  IMAD.IADD R55, R30, 0x1, R53 ;  /* 0x000000011e377824 */ /* 0x000fe200078e0235 */
[----:B------:R-:W-:Y:S02]  /*5d40*/  LOP3.LUT R63, R63, R0, RZ, 0x3c, !PT ;  /* 0x000000003f3f7212 */ /* 0x000fe400078e3cff */
[----:B------:R-:W-:Y:S02]  /*5d50*/  LOP3.LUT R64, R64, UR4, RZ, 0x3c, !PT ;  /* 0x0000000440407c12 */ /* 0x000fe4000f8e3cff */
[----:B------:R-:W-:Y:S01]  /*5d60*/  @P1 R2UR UR36, R61 ;  /* 0x000000003d2412ca */ /* 0x000fe200000e0000 */
[----:B------:R-:W-:Y:S03]  /*5d70*/  @!UPT UIADD3 URZ, UPT, UPT, URZ, URZ, URZ ;  /* 0x000000fffffff290 */ /* 0x000fe6000fffe0ff */
[----:B------:R-:W-:Y:S11]  /*5d80*/  @P1 BRA `(.L_x_91) ;  /* 0xffffffec00401947 */ /* 0x000ff6000383ffff */
[----:B------:R-:W-:Y:S05]  /*5d90*/  EXIT ;  /* 0x000000000000794d */ /* 0x000fea0003800000 */
.L_x_19:
[----:B--2---:R2:W1:Y:S02]  /*5da0*/  SYNCS.PHASECHK.TRANS64.TRYWAIT P0, [R2+URZ+0xf0], R3 ;  /* 0x0000f003020075a7 */ /* 0x00446400080011ff */
[----:B-1----:R-:W-:Y:S05]  /*5db0*/  @!P0 NANOSLEEP.SYNCS 0x989680 ;  /* 0x009896800000895d */ /* 0x002fea0003900000 */
[----:B------:R-:W1:Y:S02]  /*5dc0*/  @!P0 SYNCS.PHASECHK.TRANS64 P0, [R2+URZ+0xf0], R3 ;  /* 0x0000f003020085a7 */ /* 0x000e6400080010ff */
[----:B-1----:R-:W-:Y:S05]  /*5dd0*/  @!P0 BRA `(.L_x_19) ;  /* 0xfffffffc00f08947 */ /* 0x002fea000383ffff */
[----:B------:R-:W-:Y:S05]  /*5de0*/  BRA `(.L_x_92) ;  /* 0xffffffb400ec7947 */ /* 0x000fea000383ffff */
.L_x_22:
[----:B-1----:R-:W-:-:S07]  /*5df0*/  MOV R2, UR33 ;  /* 0x0000002100027c02 */ /* 0x002fce0008000f00 */
.L_x_93:
[----:B-1----:R1:W2:Y:S02]  /*5e00*/  SYNCS.PHASECHK.TRANS64.TRYWAIT P0, [R2+URZ+0x30], R4 ;  /* 0x00003004020075a7 */ /* 0x0022a400080011ff */
[----:B--2---:R-:W-:Y:S05]  /*5e10*/  @!P0 NANOSLEEP.SYNCS 0x989680 ;  /* 0x009896800000895d */ /* 0x004fea0003900000 */
[----:B------:R-:W2:Y:S02]  /*5e20*/  @!P0 SYNCS.PHASECHK.TRANS64 P0, [R2+URZ+0x30], R4 ;  /* 0x00003004020085a7 */ /* 0x000ea400080010ff */
[----:B--2---:R-:W-:Y:S05]  /*5e30*/  @!P0 BRA `(.L_x_93) ;  /* 0xfffffffc00f08947 */ /* 0x004fea000383ffff */
[----:B------:R-:W-:Y:S05]  /*5e40*/  BRA `(.L_x_21) ;  /* 0xffffffb8003c7947 */ /* 0x000fea000383ffff */
.L_x_28:
[----:B-1----:R-:W-:-:S07]  /*5e50*/  MOV R2, UR33 ;  /* 0x0000002100027c02 */ /* 0x002fce0008000f00 */
.L_x_94:
[----:B-1----:R1:W2:Y:S02]  /*5e60*/  SYNCS.PHASECHK.TRANS64.TRYWAIT P0, [R2+URZ+0x30], R4 ;  /* 0x00003004020075a7 */ /* 0x0022a400080011ff */
[----:B--2---:R-:W-:Y:S05]  /*5e70*/  @!P0 NANOSLEEP.SYNCS 0x989680 ;  /* 0x009896800000895d */ /* 0x004fea0003900000 */
[----:B------:R-:W2:Y:S02]  /*5e80*/  @!P0 SYNCS.PHASECHK.TRANS64 P0, [R2+URZ+0x30], R4 ;  /* 0x00003004020085a7 */ /* 0x000ea400080010ff */
[----:B--2---:R-:W-:Y:S05]  /*5e90*/  @!P0 BRA `(.L_x_94) ;  /* 0xfffffffc00f08947 */ /* 0x004fea000383ffff */
[----:B------:R-:W-:Y:S05]  /*5ea0*/  BRA `(.L_x_27) ;  /* 0xffffffbc00147947 */ /* 0x000fea000383ffff */
.L_x_32:
[----:B-1----:R1:W2:Y:S02]  /*5eb0*/  SYNCS.PHASECHK.TRANS64.TRYWAIT P0, [R2+URZ+0x80], R3 ;  /* 0x00008003020075a7 */ /* 0x0022a400080011ff */
[----:B--2---:R-:W-:Y:S05]  /*5ec0*/  @!P0 NANOSLEEP.SYNCS 0x989680 ;  /* 0x009896800000895d */ /* 0x004fea0003900000 */
[----:B------:R-:W2:Y:S02]  /*5ed0*/  @!P0 SYNCS.PHASECHK.TRANS64 P0, [R2+URZ+0x80], R3 ;  /* 0x00008003020085a7 */ /* 0x000ea400080010ff */
[----:B--2---:R-:W-:Y:S05]  /*5ee0*/  @!P0 BRA `(.L_x_32) ;  /* 0xfffffffc00f08947 */ /* 0x004fea000383ffff */
[----:B------:R-:W-:Y:S05]  /*5ef0*/  BRA `(.L_x_95) ;  /* 0xffffffbc00cc7947 */ /* 0x000fea000383ffff */
.L_x_36:
[----:B----4-:R-:W-:-:S07]  /*5f00*/  MOV R0, UR5 ;  /* 0x0000000500007c02 */ /* 0x010fce0008000f00 */
.L_x_96:
[----:B-1----:R1:W2:Y:S02]  /*5f10*/  SYNCS.PHASECHK.TRANS64.TRYWAIT P0, [R0+URZ], R2 ;  /* 0x00000002000075a7 */ /* 0x0022a400080011ff */
[----:B--2---:R-:W-:Y:S05]  /*5f20*/  @!P0 NANOSLEEP.SYNCS 0x989680 ;  /* 0x009896800000895d */ /* 0x004fea0003900000 */
[----:B------:R-:W2:Y:S02]  /*5f30*/  @!P0 SYNCS.PHASECHK.TRANS64 P0, [R0+URZ], R2 ;  /* 0x00000002000085a7 */ /* 0x000ea400080010ff */
[----:B--2---:R-:W-:Y:S05]  /*5f40*/  @!P0 BRA `(.L_x_96) ;  /* 0xfffffffc00f08947 */ /* 0x004fea000383ffff */
[----:B------:R-:W-:Y:S05]  /*5f50*/  BRA `(.L_x_97) ;  /* 0xffffffc4003c7947 */ /* 0x000fea000383ffff */
.L_x_37:
[----:B----4-:R-:W-:-:S07]  /*5f60*/  MOV R0, UR5 ;  /* 0x0000000500007c02 */ /* 0x010fce0008000f00 */
.L_x_98:
[----:B-1----:R1:W2:Y:S02]  /*5f70*/  SYNCS.PHASECHK.TRANS64.TRYWAIT P0, [R0+URZ], R3 ;  /* 0x00000003000075a7 */ /* 0x0022a400080011ff */
[----:B--2---:R-:W-:Y:S05]  /*5f80*/  @!P0 NANOSLEEP.SYNCS 0x989680 ;  /* 0x009896800000895d */ /* 0x004fea0003900000 */
[----:B------:R-:W2:Y:S02]  /*5f90*/  @!P0 SYNCS.PHASECHK.TRANS64 P0, [R0+URZ], R3 ;  /* 0x00000003000085a7 */ /* 0x000ea400080010ff */
[----:B--2---:R-:W-:Y:S05]  /*5fa0*/  @!P0 BRA `(.L_x_98) ;  /* 0xfffffffc00f08947 */ /* 0x004fea000383ffff */
[----:B------:R-:W-:Y:S05]  /*5fb0*/  BRA `(.L_x_99) ;  /* 0xffffffc400487947 */ /* 0x000fea000383ffff */
.L_x_38:
[----:B----4-:R-:W-:-:S07]  /*5fc0*/  MOV R0, UR5 ;  /* 0x0000000500007c02 */ /* 0x010fce0008000f00 */
.L_x_100:
[----:B-1----:R1:W2:Y:S02]  /*5fd0*/  SYNCS.PHASECHK.TRANS64.TRYWAIT P0, [R0+URZ], R3 ;  /* 0x00000003000075a7 */ /* 0x0022a400080011ff */
[----:B--2---:R-:W-:Y:S05]  /*5fe0*/  @!P0 NANOSLEEP.SYNCS 0x989680 ;  /* 0x009896800000895d */ /* 0x004fea0003900000 */
[----:B------:R-:W2:Y:S02]  /*5ff0*/  @!P0 SYNCS.PHASECHK.TRANS64 P0, [R0+URZ], R3 ;  /* 0x00000003000085a7 */ /* 0x000ea400080010ff */
[----:B--2---:R-:W-:Y:S05]  /*6000*/  @!P0 BRA `(.L_x_100) ;  /* 0xfffffffc00f08947 */ /* 0x004fea000383ffff */
[----:B------:R-:W-:Y:S05]  /*6010*/  BRA `(.L_x_101) ;  /* 0xffffffc400547947 */ /* 0x000fea000383ffff */
.L_x_39:
[----:B----4-:R-:W-:-:S07]  /*6020*/  MOV R0, UR5 ;  /* 0x0000000500007c02 */ /* 0x010fce0008000f00 */
.L_x_102:
[----:B-1----:R1:W2:Y:S02]  /*6030*/  SYNCS.PHASECHK.TRANS64.TRYWAIT P0, [R0+URZ], R3 ;  /* 0x00000003000075a7 */ /* 0x0022a400080011ff */
[----:B--2---:R-:W-:Y:S05]  /*6040*/  @!P0 NANOSLEEP.SYNCS 0x989680 ;  /* 0x009896800000895d */ /* 0x004fea0003900000 */
[----:B------:R-:W2:Y:S02]  /*6050*/  @!P0 SYNCS.PHASECHK.TRANS64 P0, [R0+URZ], R3 ;  /* 0x00000003000085a7 */ /* 0x000ea400080010ff */
[----:B--2---:R-:W-:Y:S05]  /*6060*/  @!P0 BRA `(.L_x_102) ;  /* 0xfffffffc00f08947 */ /* 0x004fea000383ffff */
[----:B------:R-:W-:Y:S05]  /*6070*/  BRA `(.L_x_103) ;  /* 0xffffffc400607947 */ /* 0x000fea000383ffff */
.L_x_40:
[----:B----4-:R-:W-:-:S07]  /*6080*/  MOV R0, UR5 ;  /* 0x0000000500007c02 */ /* 0x010fce0008000f00 */
.L_x_104:
[----:B-1----:R1:W2:Y:S02]  /*6090*/  SYNCS.PHASECHK.TRANS64.TRYWAIT P0, [R0+URZ], R3 ;  /* 0x00000003000075a7 */ /* 0x0022a400080011ff */
[----:B--2---:R-:W-:Y:S05]  /*60a0*/  @!P0 NANOSLEEP.SYNCS 0x989680 ;  /* 0x009896800000895d */ /* 0x004fea0003900000 */
[----:B------:R-:W2:Y:S02]  /*60b0*/  @!P0 SYNCS.PHASECHK.TRANS64 P0, [R0+URZ], R3 ;  /* 0x00000003000085a7 */ /* 0x000ea400080010ff */
[----:B--2---:R-:W-:Y:S05]  /*60c0*/  @!P0 BRA `(.L_x_104) ;  /* 0xfffffffc00f08947 */ /* 0x004fea000383ffff */
[----:B------:R-:W-:Y:S05]  /*60d0*/  BRA `(.L_x_105) ;  /* 0xffffffc4006c7947 */ /* 0x000fea000383ffff */
.L_x_43:
[----:B-1----:R1:W2:Y:S02]  /*60e0*/  SYNCS.PHASECHK.TRANS64.TRYWAIT P0, [R0+URZ+0xe0], R4 ;  /* 0x0000e004000075a7 */ /* 0x0022a400080011ff */
[----:B--2---:R-:W-:Y:S05]  /*60f0*/  @!P0 NANOSLEEP.SYNCS 0x989680 ;  /* 0x009896800000895d */ /* 0x004fea0003900000 */
[----:B------:R-:W2:Y:S02]  /*6100*/  @!P0 SYNCS.PHASECHK.TRANS64 P0, [R0+URZ+0xe0], R4 ;  /* 0x0000e004000085a7 */ /* 0x000ea400080010ff */
[----:B--2---:R-:W-:Y:S05]  /*6110*/  @!P0 BRA `(.L_x_43) ;  /* 0xfffffffc00f08947 */ /* 0x004fea000383ffff */
[----:B------:R-:W-:Y:S05]  /*6120*/  BRA `(.L_x_106) ;  /* 0xffffffc400c87947 */ /* 0x000fea000383ffff */
.L_x_44:
[----:B------:R-:W-:-:S07]  /*6130*/  MOV R0, UR5 ;  /* 0x0000000500007c02 */ /* 0x000fce0008000f00 */
.L_x_107:
[----:B-1----:R1:W2:Y:S02]  /*6140*/  SYNCS.PHASECHK.TRANS64.TRYWAIT P0, [R0+URZ+0x90], R5 ;  /* 0x00009005000075a7 */ /* 0x0022a400080011ff */
[----:B--2---:R-:W-:Y:S05]  /*6150*/  @!P0 NANOSLEEP.SYNCS 0x989680 ;  /* 0x009896800000895d */ /* 0x004fea0003900000 */
[----:B------:R-:W2:Y:S02]  /*6160*/  @!P0 SYNCS.PHASECHK.TRANS64 P0, [R0+URZ+0x90], R5 ;  /* 0x00009005000085a7 */ /* 0x000ea400080010ff */
[----:B--2---:R-:W-:Y:S05]  /*6170*/  @!P0 BRA `(.L_x_107) ;  /* 0xfffffffc00f08947 */ /* 0x004fea000383ffff */
[----:B------:R-:W-:Y:S05]  /*6180*/  BRA `(.L_x_108) ;  /* 0xffffffc400d87947 */ /* 0x000fea000383ffff */
.L_x_45:
[----:B-1----:R1:W2:Y:S02]  /*6190*/  SYNCS.PHASECHK.TRANS64.TRYWAIT P1, [R0+URZ+0x80], R4 ;  /* 0x00008004000075a7 */ /* 0x0022a400080211ff */
[----:B--2---:R-:W-:Y:S05]  /*61a0*/  @!P1 NANOSLEEP.SYNCS 0x989680 ;  /* 0x009896800000995d */ /* 0x004fea0003900000 */
[----:B------:R-:W2:Y:S02]  /*61b0*/  @!P1 SYNCS.PHASECHK.TRANS64 P1, [R0+URZ+0x80], R4 ;  /* 0x00008004000095a7 */ /* 0x000ea400080210ff */
[----:B--2---:R-:W-:Y:S05]  /*61c0*/  @!P1 BRA `(.L_x_45) ;  /* 0xfffffffc00f09947 */ /* 0x004fea000383ffff */
[----:B------:R-:W-:Y:S05]  /*61d0*/  BRA `(.L_x_109) ;  /* 0xffffffc800087947 */ /* 0x000fea000383ffff */
.L_x_48:
[----:B------:R-:W-:-:S07]  /*61e0*/  MOV R0, UR5 ;  /* 0x0000000500007c02 */ /* 0x000fce0008000f00 */
.L_x_110:
[----:B-1----:R1:W2:Y:S02]  /*61f0*/  SYNCS.PHASECHK.TRANS64.TRYWAIT P0, [R0+URZ+0x90], R2 ;  /* 0x00009002000075a7 */ /* 0x0022a400080011ff */
[----:B--2---:R-:W-:Y:S05]  /*6200*/  @!P0 NANOSLEEP.SYNCS 0x989680 ;  /* 0x009896800000895d */ /* 0x004fea0003900000 */
[----:B------:R-:W2:Y:S02]  /*6210*/  @!P0 SYNCS.PHASECHK.TRANS64 P0, [R0+URZ+0x90], R2 ;  /* 0x00009002000085a7 */ /* 0x000ea400080010ff */
[----:B--2---:R-:W-:Y:S05]  /*6220*/  @!P0 BRA `(.L_x_110) ;  /* 0xfffffffc00f08947 */ /* 0x004fea000383ffff */
[----:B------:R-:W-:Y:S05]  /*6230*/  BRA `(.L_x_47) ;  /* 0xffffffc8005c7947 */ /* 0x000fea000383ffff */
.L_x_55:
[----:B-1----:R1:W2:Y:S02]  /*6240*/  SYNCS.PHASECHK.TRANS64.TRYWAIT P1, [R0+URZ+0x80], R2 ;  /* 0x00008002000075a7 */ /* 0x0022a400080211ff */
[----:B--2---:R-:W-:Y:S05]  /*6250*/  @!P1 NANOSLEEP.SYNCS 0x989680 ;  /* 0x009896800000995d */ /* 0x004fea0003900000 */
[----:B------:R-:W2:Y:S02]  /*6260*/  @!P1 SYNCS.PHASECHK.TRANS64 P1, [R0+URZ+0x80], R2 ;  /* 0x00008002000095a7 */ /* 0x000ea400080210ff */
[----:B--2---:R-:W-:Y:S05]  /*6270*/  @!P1 BRA `(.L_x_55) ;  /* 0xfffffffc00f09947 */ /* 0x004fea000383ffff */
[----:B------:R-:W-:Y:S05]  /*6280*/  BRA `(.L_x_111) ;  /* 0xffffffcc00ec7947 */ /* 0x000fea000383ffff */
.L_x_56:
[----:B------:R-:W-:-:S07]  /*6290*/  MOV R2, UR6 ;  /* 0x0000000600027c02 */ /* 0x000fce0008000f00 */
.L_x_112:
[----:B-1----:R1:W2:Y:S02]  /*62a0*/  SYNCS.PHASECHK.TRANS64.TRYWAIT P0, [R2+URZ+0xc0], R0 ;  /* 0x0000c000020075a7 */ /* 0x0022a400080011ff */
[----:B--2---:R-:W-:Y:S05]  /*62b0*/  @!P0 NANOSLEEP.SYNCS 0x989680 ;  /* 0x009896800000895d */ /* 0x004fea0003900000 */
[----:B------:R-:W2:Y:S02]  /*62c0*/  @!P0 SYNCS.PHASECHK.TRANS64 P0, [R2+URZ+0xc0], R0 ;  /* 0x0000c000020085a7 */ /* 0x000ea400080010ff */
[----:B--2---:R-:W-:Y:S05]  /*62d0*/  @!P0 BRA `(.L_x_112) ;  /* 0xfffffffc00f08947 */ /* 0x004fea000383ffff */
[----:B------:R-:W-:Y:S05]  /*62e0*/  BRA `(.L_x_113) ;  /* 0xffffffd000247947 */ /* 0x000fea000383ffff */
.L_x_59:
[----:B------:R-:W-:Y:S07]  /*62f0*/  MOV R0, UR11 ;  /* 0x0000000b00007c02 */ /* 0x000fee0008000f00 */
.L_x_114:
[----:B-1----:R1:W2:Y:S02]  /*6300*/  SYNCS.PHASECHK.TRANS64.TRYWAIT P0, [R0+URZ], R2 ;  /* 0x00000002000075a7 */ /* 0x0022a400080011ff */
[----:B--2---:R-:W-:Y:S05]  /*6310*/  @!P0 NANOSLEEP.SYNCS 0x989680 ;  /* 0x009896800000895d */ /* 0x004fea0003900000 */
[----:B------:R-:W2:Y:S02]  /*6320*/  @!P0 SYNCS.PHASECHK.TRANS64 P0, [R0+URZ], R2 ;  /* 0x00000002000085a7 */ /* 0x000ea400080010ff */
[----:B--2---:R-:W-:Y:S05]  /*6330*/  @!P0 BRA `(.L_x_114) ;  /* 0xfffffffc00f08947 */ /* 0x004fea000383ffff */
[----:B------:R-:W-:Y:S05]  /*6340*/  BRA `(.L_x_58) ;  /* 0xffffffd000407947 */ /* 0x000fea000383ffff */
.L_x_62:
[----:B------:R-:W-:-:S07]  /*6350*/  MOV R0, UR6 ;  /* 0x0000000600007c02 */ /* 0x000fce0008000f00 */
.L_x_115:
[----:B--2---:R2:W4:Y:S02]  /*6360*/  SYNCS.PHASECHK.TRANS64.TRYWAIT P0, [R0+URZ], R2 ;  /* 0x00000002000075a7 */ /* 0x00452400080011ff */
[----:B----4-:R-:W-:Y:S05]  /*6370*/  @!P0 NANOSLEEP.SYNCS 0x989680 ;  /* 0x009896800000895d */ /* 0x010fea0003900000 */
[----:B------:R-:W4:Y:S02]  /*6380*/  @!P0 SYNCS.PHASECHK.TRANS64 P0, [R0+URZ], R2 ;  /* 0x00000002000085a7 */ /* 0x000f2400080010ff */
[----:B----4-:R-:W-:Y:S05]  /*6390*/  @!P0 BRA `(.L_x_115) ;  /* 0xfffffffc00f08947 */ /* 0x010fea000383ffff */
[----:B------:R-:W-:Y:S05]  /*63a0*/  BRA `(.L_x_116) ;  /* 0xffffffd4006c7947 */ /* 0x000fea000383ffff */
.L_x_63:
[----:B------:R-:W-:-:S07]  /*63b0*/  MOV R0, UR6 ;  /* 0x0000000600007c02 */ /* 0x000fce0008000f00 */
.L_x_117:
[----:B-1----:R1:W2:Y:S02]  /*63c0*/  SYNCS.PHASECHK.TRANS64.TRYWAIT P0, [R0+URZ], R3 ;  /* 0x00000003000075a7 */ /* 0x0022a400080011ff */
[----:B--2---:R-:W-:Y:S05]  /*63d0*/  @!P0 NANOSLEEP.SYNCS 0x989680 ;  /* 0x009896800000895d */ /* 0x004fea0003900000 */
[----:B------:R-:W2:Y:S02]  /*63e0*/  @!P0 SYNCS.PHASECHK.TRANS64 P0, [R0+URZ], R3 ;  /* 0x00000003000085a7 */ /* 0x000ea400080010ff */
[----:B--2---:R-:W-:Y:S05]  /*63f0*/  @!P0 BRA `(.L_x_117) ;  /* 0xfffffffc00f08947 */ /* 0x004fea000383ffff */
[----:B------:R-:W-:Y:S05]  /*6400*/  BRA `(.L_x_118) ;  /* 0xffffffd400787947 */ /* 0x000fea000383ffff */
.L_x_64:
[----:B------:R-:W-:-:S07]  /*6410*/  MOV R0, UR6 ;  /* 0x0000000600007c02 */ /* 0x000fce0008000f00 */
.L_x_119:
[----:B-1----:R1:W2:Y:S02]  /*6420*/  SYNCS.PHASECHK.TRANS64.TRYWAIT P0, [R0+URZ], R3 ;  /* 0x00000003000075a7 */ /* 0x0022a400080011ff */
[----:B--2---:R-:W-:Y:S05]  /*6430*/  @!P0 NANOSLEEP.SYNCS 0x989680 ;  /* 0x009896800000895d */ /* 0x004fea0003900000 */
[----:B------:R-:W2:Y:S02]  /*6440*/  @!P0 SYNCS.PHASECHK.TRANS64 P0, [R0+URZ], R3 ;  /* 0x00000003000085a7 */ /* 0x000ea400080010ff */
[----:B--2---:R-:W-:Y:S05]  /*6450*/  @!P0 BRA `(.L_x_119) ;  /* 0xfffffffc00f08947 */ /* 0x004fea000383ffff */
[----:B------:R-:W-:Y:S05]  /*6460*/  BRA `(.L_x_120) ;  /* 0xffffffd400847947 */ /* 0x000fea000383ffff */
.L_x_65:
[----:B-1----:R-:W-:-:S07]  /*6470*/  MOV R0, UR7 ;  /* 0x0000000700007c02 */ /* 0x002fce0008000f00 */
.L_x_121:
[----:B-1----:R1:W2:Y:S02]  /*6480*/  SYNCS.PHASECHK.TRANS64.TRYWAIT P0, [R0+URZ], R2 ;  /* 0x00000002000075a7 */ /* 0x0022a400080011ff */
[----:B--2---:R-:W-:Y:S05]  /*6490*/  @!P0 NANOSLEEP.SYNCS 0x989680 ;  /* 0x009896800000895d */ /* 0x004fea0003900000 */
[----:B------:R-:W2:Y:S02]  /*64a0*/  @!P0 SYNCS.PHASECHK.TRANS64 P0, [R0+URZ], R2 ;  /* 0x00000002000085a7 */ /* 0x000ea400080010ff */
[----:B--2---:R-:W-:Y:S05]  /*64b0*/  @!P0 BRA `(.L_x_121) ;  /* 0xfffffffc00f08947 */ /* 0x004fea000383ffff */
[----:B------:R-:W-:Y:S05]  /*64c0*/  BRA `(.L_x_122) ;  /* 0xffffffd400907947 */ /* 0x000fea000383ffff */
.L_x_70:
[----:B---3--:R3:W1:Y:S02]  /*64d0*/  SYNCS.PHASECHK.TRANS64.TRYWAIT P0, [R0+URZ+0x80], R2 ;  /* 0x00008002000075a7 */ /* 0x00866400080011ff */
[----:B-1----:R-:W-:Y:S05]  /*64e0*/  @!P0 NANOSLEEP.SYNCS 0x989680 ;  /* 0x009896800000895d */ /* 0x002fea0003900000 */
[----:B------:R-:W1:Y:S02]  /*64f0*/  @!P0 SYNCS.PHASECHK.TRANS64 P0, [R0+URZ+0x80], R2 ;  /* 0x00008002000085a7 */ /* 0x000e6400080010ff */
[----:B-1----:R-:W-:Y:S05]  /*6500*/  @!P0 BRA `(.L_x_70) ;  /* 0xfffffffc00f08947 */ /* 0x002fea000383ffff */
[----:B------:R-:W-:Y:S05]  /*6510*/  BRA `(.L_x_123) ;  /* 0xffffffd800907947 */ /* 0x000fea000383ffff */
.L_x_73:
[----:B------:R-:W-:Y:S07]  /*6520*/  MOV R0, UR6 ;  /* 0x0000000600007c02 */ /* 0x000fee0008000f00 */
.L_x_124:
[----:B-1----:R1:W3:Y:S02]  /*6530*/  SYNCS.PHASECHK.TRANS64.TRYWAIT P0, [R0+URZ+0x78], R2 ;  /* 0x00007802000075a7 */ /* 0x0022e400080011ff */
[----:B---3--:R-:W-:Y:S05]  /*6540*/  @!P0 NANOSLEEP.SYNCS 0x989680 ;  /* 0x009896800000895d */ /* 0x008fea0003900000 */
[----:B------:R-:W3:Y:S02]  /*6550*/  @!P0 SYNCS.PHASECHK.TRANS64 P0, [R0+URZ+0x78], R2 ;  /* 0x00007802000085a7 */ /* 0x000ee400080010ff */
[----:B---3--:R-:W-:Y:S05]  /*6560*/  @!P0 BRA `(.L_x_124) ;  /* 0xfffffffc00f08947 */ /* 0x008fea000383ffff */
[----:B------:R-:W-:Y:S05]  /*6570*/  BRA `(.L_x_72) ;  /* 0xffffffdc007c7947 */ /* 0x000fea000383ffff */
.L_x_76:
[----:B------:R-:W-:Y:S07]  /*6580*/  MOV R0, UR6 ;  /* 0x0000000600007c02 */ /* 0x000fee0008000f00 */
.L_x_125:
[----:B-1----:R1:W2:Y:S02]  /*6590*/  SYNCS.PHASECHK.TRANS64.TRYWAIT P2, [R0+URZ+0x68], R24 ;  /* 0x00006818000075a7 */ /* 0x0022a400080411ff */
[----:B--2---:R-:W-:Y:S05]  /*65a0*/  @!P2 NANOSLEEP.SYNCS 0x989680 ;  /* 0x009896800000a95d */ /* 0x004fea0003900000 */
[----:B------:R-:W2:Y:S02]  /*65b0*/  @!P2 SYNCS.PHASECHK.TRANS64 P2, [R0+URZ+0x68], R24 ;  /* 0x000068180000a5a7 */ /* 0x000ea400080410ff */
[----:B--2---:R-:W-:Y:S05]  /*65c0*/  @!P2 BRA `(.L_x_125) ;  /* 0xfffffffc00f0a947 */ /* 0x004fea000383ffff */
[----:B------:R-:W-:Y:S05]  /*65d0*/  BRA `(.L_x_126) ;  /* 0xffffffe000107947 */ /* 0x000fea000383ffff */
.L_x_79:
[----:B--2---:R2:W4:Y:S02]  /*65e0*/  SYNCS.PHASECHK.TRANS64.TRYWAIT P0, [R0+URZ+0x80], R2 ;  /* 0x00008002000075a7 */ /* 0x00452400080011ff */
[----:B----4-:R-:W-:Y:S05]  /*65f0*/  @!P0 NANOSLEEP.SYNCS 0x989680 ;  /* 0x009896800000895d */ /* 0x010fea0003900000 */
[----:B------:R-:W4:Y:S02]  /*6600*/  @!P0 SYNCS.PHASECHK.TRANS64 P0, [R0+URZ+0x80], R2 ;  /* 0x00008002000085a7 */ /* 0x000f2400080010ff */
[----:B----4-:R-:W-:Y:S05]  /*6610*/  @!P0 BRA `(.L_x_79) ;  /* 0xfffffffc00f08947 */ /* 0x010fea000383ffff */
[----:B------:R-:W-:Y:S05]  /*6620*/  BRA `(.L_x_127) ;  /* 0xffffffe4002c7947 */ /* 0x000fea000383ffff */
.L_x_85:
[----:B------:R-:W-:Y:S07]  /*6630*/  MOV R0, UR46 ;  /* 0x0000002e00007c02 */ /* 0x000fee0008000f00 */
.L_x_128:
[----:B--2---:R2:W3:Y:S02]  /*6640*/  SYNCS.PHASECHK.TRANS64.TRYWAIT P0, [R0+URZ+0x60], R3 ;  /* 0x00006003000075a7 */ /* 0x0044e400080011ff */
[----:B---3--:R-:W-:Y:S05]  /*6650*/  @!P0 NANOSLEEP.SYNCS 0x989680 ;  /* 0x009896800000895d */ /* 0x008fea0003900000 */
[----:B------:R-:W3:Y:S02]  /*6660*/  @!P0 SYNCS.PHASECHK.TRANS64 P0, [R0+URZ+0x60], R3 ;  /* 0x00006003000085a7 */ /* 0x000ee400080010ff */
[----:B---3--:R-:W-:Y:S05]  /*6670*/  @!P0 BRA `(.L_x_128) ;  /* 0xfffffffc00f08947 */ /* 0x008fea000383ffff */
[----:B------:R-:W-:Y:S05]  /*6680*/  BRA `(.L_x_84) ;  /* 0xffffffec00407947 */ /* 0x000fea000383ffff */
.L_x_87:
[----:B------:R-:W-:Y:S07]  /*6690*/  MOV R0, UR50 ;  /* 0x0000003200007c02 */ /* 0x000fee0008000f00 */
.L_x_129:
[----:B-1----:R1:W2:Y:S02]  /*66a0*/  SYNCS.PHASECHK.TRANS64.TRYWAIT P1, [R0+URZ+0xa0], R12 ;  /* 0x0000a00c000075a7 */ /* 0x0022a400080211ff */
[----:B--2---:R-:W-:Y:S05]  /*66b0*/  @!P1 NANOSLEEP.SYNCS 0x989680 ;  /* 0x009896800000995d */ /* 0x004fea0003900000 */
[----:B------:R-:W2:Y:S02]  /*66c0*/  @!P1 SYNCS.PHASECHK.TRANS64 P1, [R0+URZ+0xa0], R12 ;  /* 0x0000a00c000095a7 */ /* 0x000ea400080210ff */
[----:B--2---:R-:W-:Y:S05]  /*66d0*/  @!P1 BRA `(.L_x_129) ;  /* 0xfffffffc00f09947 */ /* 0x004fea000383ffff */
[----:B------:R-:W-:Y:S05]  /*66e0*/  BRA `(.L_x_86) ;  /* 0xffffffec00a07947 */ /* 0x000fea000383ffff */
        .weak           $__internal_0_$__cuda_sm10x_tcgen05_guardrail_trap_col_being_dealloced_not_returned_by_alloc
        .type           $__internal_0_$__cuda_sm10x_tcgen05_guardrail_trap_col_being_dealloced_not_returned_by_alloc,@function
        .size           $__internal_0_$__cuda_sm10x_tcgen05_guardrail_trap_col_being_dealloced_not_returned_by_alloc,($__internal_1_$__cuda_sm10x_tcgen05_guardrail_trap_phase_invalid_during_alloc - $__internal_0_$__cuda_sm10x_tcgen05_guardrail_trap_col_being_dealloced_not_returned_by_alloc)
$__internal_0_$__cuda_sm10x_tcgen05_guardrail_trap_col_being_dealloced_not_returned_by_alloc:
[----:B------:R-:W-:Y:S05]  /*66f0*/  BPT.TRAP 0x1 ;  /* 0x000000040000795c */ /* 0x000fea0000300000 */
[----:B------:R-:W-:-:S04]  /*6700*/  HFMA2 R3, -RZ, RZ, 0, 0 ;  /* 0x00000000ff037431 */ /* 0x000fc800000001ff */
[----:B------:R-:W-:Y:S05]  /*6710*/  RET.REL.NODEC R2 `(_ZN7cutlass13device_kernelINS_4gemm6kernel13GemmUniversalIN4cute5tupleIJiiiiEEENS1_10collective13CollectiveMmaINS1_35MainloopSm100TmaUmmaWarpSpecializedILi6ELi2ELi4ENS5_IJNS4_1CILi1EEESB_SB_EEEEENS5_IJNSA_ILi128EEENSA_ILi16EEENSA_ILi256EEEEEEaNS5_IJlSB_lEEEaSI_NS4_8TiledMMAINS4_8MMA_AtomIJNS4_15SM100_MMA_S8_SSIaaiLi128ELi16ELNS4_4UMMA5MajorE0ELSN_0ELNSM_8SaturateE0EEEEEENS4_6LayoutISC_NS5_IJNSA_ILi0EEESS_SS_EEEEENS5_IJNS4_10UnderscoreESV_SV_EEEEENS4_13SM90_TMA_LOADENS4_14ComposedLayoutINS4_7SwizzleILi3ELi4ELi3EEENS4_18smem_ptr_flag_bitsILi8EEENSR_INS5_IJNSA_ILi8EEESE_EEENS5_IJSE_SB_EEEEEEEvNS4_8identityESY_S18_vS19_EENS_8epilogue10collective18CollectiveEpilogueINS1B_23Sm100TmaWarpSpecializedILi1ELi1ELi16ELb0ELb0EEEJSH_NS5_IJNSR_ISE_SB_EENSR_ISF_SB_EEEEEaSI_aSI_NS1B_6fusion15FusionCallbacksIS1F_NS1J_17LinearCombinationIaiaiLNS_15FloatRoundStyleE2EEESH_S1I_JEEENS4_5SM1004TMEM4LOAD26SM100_TMEM_LOAD_32dp32b16xESY_NSZ_INS10_ILi0ELi4ELi3EEES13_NSR_INS5_IJS14_SF_EEENS5_IJSF_SB_EEEEEEENS4_39AutoVectorizingCopyWithAssumedAlignmentILi128EEENS4_14SM90_TMA_STOREES1X_S1Z_S1Z_EEEvvEEEEvNT_6ParamsE) ;  /* 0xffffff9802387950 */ /* 0x000fea0003c3ffff */
        .weak           $__internal_1_$__cuda_sm10x_tcgen05_guardrail_trap_phase_invalid_during_alloc
        .type           $__internal_1_$__cuda_sm10x_tcgen05_guardrail_trap_phase_invalid_during_alloc,@function
        .size           $__internal_1_$__cuda_sm10x_tcgen05_guardrail_trap_phase_invalid_during_alloc,($__internal_2_$__cuda_sm10x_tcgen05_guardrail_trap_unallocated_columns_being_dealloced - $__internal_1_$__cuda_sm10x_tcgen05_guardrail_trap_phase_invalid_during_alloc)
$__internal_1_$__cuda_sm10x_tcgen05_guardrail_trap_phase_invalid_during_alloc:
[----:B------:R-:W-:Y:S05]  /*6720*/  BPT.TRAP 0x1 ;  /* 0x000000040000795c */ /* 0x000fea0000300000 */
[----:B------:R-:W-:-:S04]  /*6730*/  MOV R3, 0x0 ;  /* 0x0000000000037802 */ /* 0x000fc80000000f00 */
[----:B------:R-:W-:Y:S05]  /*6740*/  RET.REL.NODEC R2 `(_ZN7cutlass13device_kernelINS_4gemm6kernel13GemmUniversalIN4cute5tupleIJiiiiEEENS1_10collective13CollectiveMmaINS1_35MainloopSm100TmaUmmaWarpSpecializedILi6ELi2ELi4ENS5_IJNS4_1CILi1EEESB_SB_EEEEENS5_IJNSA_ILi128EEENSA_ILi16EEENSA_ILi256EEEEEEaNS5_IJlSB_lEEEaSI_NS4_8TiledMMAINS4_8MMA_AtomIJNS4_15SM100_MMA_S8_SSIaaiLi128ELi16ELNS4_4UMMA5MajorE0ELSN_0ELNSM_8SaturateE0EEEEEENS4_6LayoutISC_NS5_IJNSA_ILi0EEESS_SS_EEEEENS5_IJNS4_10UnderscoreESV_SV_EEEEENS4_13SM90_TMA_LOADENS4_14ComposedLayoutINS4_7SwizzleILi3ELi4ELi3EEENS4_18smem_ptr_flag_bitsILi8EEENSR_INS5_IJNSA_ILi8EEESE_EEENS5_IJSE_SB_EEEEEEEvNS4_8identityESY_S18_vS19_EENS_8epilogue10collective18CollectiveEpilogueINS1B_23Sm100TmaWarpSpecializedILi1ELi1ELi16ELb0ELb0EEEJSH_NS5_IJNSR_ISE_SB_EENSR_ISF_SB_EEEEEaSI_aSI_NS1B_6fusion15FusionCallbacksIS1F_NS1J_17LinearCombinationIaiaiLNS_15FloatRoundStyleE2EEESH_S1I_JEEENS4_5SM1004TMEM4LOAD26SM100_TMEM_LOAD_32dp32b16xESY_NSZ_INS10_ILi0ELi4ELi3EEES13_NSR_INS5_IJS14_SF_EEENS5_IJSF_SB_EEEEEEENS4_39AutoVectorizingCopyWithAssumedAlignmentILi128EEENS4_14SM90_TMA_STOREES1X_S1Z_S1Z_EEEvvEEEEvNT_6ParamsE) ;  /* 0xffffff98022c7950 */ /* 0x000fea0003c3ffff */
        .weak           $__internal_2_$__cuda_sm10x_tcgen05_guardrail_trap_unallocated_columns_being_dealloced
        .type           $__internal_2_$__cuda_sm10x_tcgen05_guardrail_trap_unallocated_columns_being_dealloced,@function
        .size           $__internal_2_$__cuda_sm10x_tcgen05_guardrail_trap_unallocated_columns_being_dealloced,(.L_x_131 - $__internal_2_$__cuda_sm10x_tcgen05_guardrail_trap_unallocated_columns_being_dealloced)
$__internal_2_$__cuda_sm10x_tcgen05_guardrail_trap_unallocated_columns_being_dealloced:
[----:B------:R-:W-:Y:S05]  /*6750*/  BPT.TRAP 0x1 ;  /* 0x000000040000795c */ /* 0x000fea0000300000 */
[----:B------:R-:W-:-:S04]  /*6760*/  HFMA2 R3, -RZ, RZ, 0, 0 ;  /* 0x00000000ff037431 */ /* 0x000fc800000001ff */
[----:B------:R-:W-:Y:S05]  /*6770*/  RET.REL.NODEC R2 `(_ZN7cutlass13device_kernelINS_4gemm6kernel13GemmUniversalIN4cute5tupleIJiiiiEEENS1_10collective13CollectiveMmaINS1_35MainloopSm100TmaUmmaWarpSpecializedILi6ELi2ELi4ENS5_IJNS4_1CILi1EEESB_SB_EEEEENS5_IJNSA_ILi128EEENSA_ILi16EEENSA_ILi256EEEEEEaNS5_IJlSB_lEEEaSI_NS4_8TiledMMAINS4_8MMA_AtomIJNS4_15SM100_MMA_S8_SSIaaiLi128ELi16ELNS4_4UMMA5MajorE0ELSN_0ELNSM_8SaturateE0EEEEEENS4_6LayoutISC_NS5_IJNSA_ILi0EEESS_SS_EEEEENS5_IJNS4_10UnderscoreESV_SV_EEEEENS4_13SM90_TMA_LOADENS4_14ComposedLayoutINS4_7SwizzleILi3ELi4ELi3EEENS4_18smem_ptr_flag_bitsILi8EEENSR_INS5_IJNSA_ILi8EEESE_EEENS5_IJSE_SB_EEEEEEEvNS4_8identityESY_S18_vS19_EENS_8epilogue10collective18CollectiveEpilogueINS1B_23Sm100TmaWarpSpecializedILi1ELi1ELi16ELb0ELb0EEEJSH_NS5_IJNSR_ISE_SB_EENSR_ISF_SB_EEEEEaSI_aSI_NS1B_6fusion15FusionCallbacksIS1F_NS1J_17LinearCombinationIaiaiLNS_15FloatRoundStyleE2EEESH_S1I_JEEENS4_5SM1004TMEM4LOAD26SM100_TMEM_LOAD_32dp32b16xESY_NSZ_INS10_ILi0ELi4ELi3EEES13_NSR_INS5_IJS14_SF_EEENS5_IJSF_SB_EEEEEEENS4_39AutoVectorizingCopyWithAssumedAlignmentILi128EEENS4_14SM90_TMA_STOREES1X_S1Z_S1Z_EEEvvEEEEvNT_6ParamsE) ;  /* 0xffffff9802207950 */ /* 0x000fea0003c3ffff */
.L_x_130:
[----:B------:R-:W-:-:S00]  /*6780*/  BRA `(.L_x_130) ;  /* 0xfffffffc00fc7947 */ /* 0x000fc0000383ffff */
[----:B------:R-:W-:-:S00]  /*6790*/  NOP ;  /* 0x0000000000007918 */ /* 0x000fc00000000000 */
        /* <DEDUP_REMOVED lines=14> */
.L_x_131:


//--------------------- .nv.global.init           --------------------------
	.section	.nv.global.init,"aw",@progbits
.nv.global.init:
	.type		$str$26,@object
	.size		$str$26,($str$25 - $str$26)
$str$26:
        /*0000*/ 	.byte	0x2f, 0x74, 0x6d, 0x70, 0x2f, 0x63, 0x75, 0x74, 0x6c, 0x61, 0x73, 0x73, 0x5f, 0x73, 0x77, 0x65
        /*0010*/ 	.byte	0x65, 0x70, 0x5f, 0x73, 0x72, 0x63, 0x2f, 0x69, 0x6e, 0x63, 0x6c, 0x75, 0x64, 0x65, 0x2f, 0x63
        /*0020*/ 	.byte	0x75, 0x74, 0x65, 0x2f, 0x61, 0x74, 0x6f, 0x6d, 0x2f, 0x63, 0x6f, 0x70, 0x79, 0x5f, 0x74, 0x72
        /*0030*/ 	.byte	0x61, 0x69, 0x74, 0x73, 0x5f, 0x73, 0x6d, 0x31, 0x30, 0x30, 0x2e, 0x68, 0x70, 0x70, 0x00
	.type		$str$25,@object
	.size		$str$25,(__unnamed_1 - $str$25)
$str$25:
        /*003f*/ 	.byte	0x28, 0x28, 0x75, 0x69, 0x6e, 0x74, 0x33, 0x32, 0x5f, 0x74, 0x28, 0x74, 0x68, 0x72, 0x65, 0x61
        /*004f*/ 	.byte	0x64, 0x49, 0x64, 0x78, 0x2e, 0x78, 0x29, 0x20, 0x2f, 0x20, 0x33, 0x32, 0x29, 0x20, 0x25, 0x20
        /*005f*/ 	.byte	0x34, 0x29, 0x20, 0x3d, 0x3d, 0x20, 0x28, 0x28, 0x28, 0x74, 0x6d, 0x65, 0x6d, 0x5f, 0x61, 0x64
        /*006f*/ 	.byte	0x64, 0x72, 0x20, 0x3e, 0x3e, 0x20, 0x31, 0x36, 0x29, 0x20, 0x2f, 0x20, 0x33, 0x32, 0x29, 0x20
        /*007f*/ 	.byte	0x25, 0x20, 0x34, 0x29, 0x00
	.type		__unnamed_1,@object
	.size		__unnamed_1,(.L_1 - __unnamed_1)
__unnamed_1:
        /*0084*/ 	.byte	0x63, 0x6f, 0x6e, 0x73, 0x74, 0x65, 0x78, 0x70, 0x72, 0x20, 0x76, 0x6f, 0x69, 0x64, 0x20, 0x63
        /* <DEDUP_REMOVED lines=36> */
        /*02d4*/ 	.byte	0x74, 0x65, 0x3a, 0x3a, 0x43, 0x3c, 0x30, 0x3e, 0x3e, 0x3e, 0x3e, 0x5d, 0x00
.L_1:


//--------------------- .nv.shared._ZN7cutlass13device_kernelINS_4gemm6kernel13GemmUniversalIN4cute5tupleIJiiiiEEENS1_10collective13CollectiveMmaINS1_35MainloopSm100TmaUmmaWarpSpecializedILi6ELi2ELi4ENS5_IJNS4_1CILi1EEESB_SB_EEEEENS5_IJNSA_ILi128EEENSA_ILi16EEENSA_ILi256EEEEEEaNS5_IJlSB_lEEEaSI_NS4_8TiledMMAINS4_8MMA_AtomIJNS4_15SM100_MMA_S8_SSIaaiLi128ELi16ELNS4_4UMMA5MajorE0ELSN_0ELNSM_8SaturateE0EEEEEENS4_6LayoutISC_NS5_IJNSA_ILi0EEESS_SS_EEEEENS5_IJNS4_10UnderscoreESV_SV_EEEEENS4_13SM90_TMA_LOADENS4_14ComposedLayoutINS4_7SwizzleILi3ELi4ELi3EEENS4_18smem_ptr_flag_bitsILi8EEENSR_INS5_IJNSA_ILi8EEESE_EEENS5_IJSE_SB_EEEEEEEvNS4_8identityESY_S18_vS19_EENS_8epilogue10collective18CollectiveEpilogueINS1B_23Sm100TmaWarpSpecializedILi1ELi1ELi16ELb0ELb0EEEJSH_NS5_IJNSR_ISE_SB_EENSR_ISF_SB_EEEEEaSI_aSI_NS1B_6fusion15FusionCallbacksIS1F_NS1J_17LinearCombinationIaiaiLNS_15FloatRoundStyleE2EEESH_S1I_JEEENS4_5SM1004TMEM4LOAD26SM100_TMEM_LOAD_32dp32b16xESY_NSZ_INS10_ILi0ELi4ELi3EEES13_NSR_INS5_IJS14_SF_EEENS5_IJSF_SB_EEEEEEENS4_39AutoVectorizingCopyWithAssumedAlignmentILi128EEENS4_14SM90_TMA_STOREES1X_S1Z_S1Z_EEEvvEEEEvNT_6ParamsE --------------------------
	.section	.nv.shared._ZN7cutlass13device_kernelINS_4gemm6kernel13GemmUniversalIN4cute5tupleIJiiiiEEENS1_10collective13CollectiveMmaINS1_35MainloopSm100TmaUmmaWarpSpecializedILi6ELi2ELi4ENS5_IJNS4_1CILi1EEESB_SB_EEEEENS5_IJNSA_ILi128EEENSA_ILi16EEENSA_ILi256EEEEEEaNS5_IJlSB_lEEEaSI_NS4_8TiledMMAINS4_8MMA_AtomIJNS4_15SM100_MMA_S8_SSIaaiLi128ELi16ELNS4_4UMMA5MajorE0ELSN_0ELNSM_8SaturateE0EEEEEENS4_6LayoutISC_NS5_IJNSA_ILi0EEESS_SS_EEEEENS5_IJNS4_10UnderscoreESV_SV_EEEEENS4_13SM90_TMA_LOADENS4_14ComposedLayoutINS4_7SwizzleILi3ELi4ELi3EEENS4_18smem_ptr_flag_bitsILi8EEENSR_INS5_IJNSA_ILi8EEESE_EEENS5_IJSE_SB_EEEEEEEvNS4_8identityESY_S18_vS19_EENS_8epilogue10collective18CollectiveEpilogueINS1B_23Sm100TmaWarpSpecializedILi1ELi1ELi16ELb0ELb0EEEJSH_NS5_IJNSR_ISE_SB_EENSR_ISF_SB_EEEEEaSI_aSI_NS1B_6fusion15FusionCallbacksIS1F_NS1J_17LinearCombinationIaiaiLNS_15FloatRoundStyleE2EEESH_S1I_JEEENS4_5SM1004TMEM4LOAD26SM100_TMEM_LOAD_32dp32b16xESY_NSZ_INS10_ILi0ELi4ELi3EEES13_NSR_INS5_IJS14_SF_EEENS5_IJSF_SB_EEEEEEENS4_39AutoVectorizingCopyWithAssumedAlignmentILi128EEENS4_14SM90_TMA_STOREES1X_S1Z_S1Z_EEEvvEEEEvNT_6ParamsE,"aw",@nobits
	.sectionflags	@""
	.align	16
	.zero		1024


//--------------------- .nv.shared.reserved.0     --------------------------
	.section	.nv.shared.reserved.0,"aw",@nobits
	.weak		__nv_reservedSMEM_offset_0_alias
	.size		__nv_reservedSMEM_offset_0_alias, 0, 64
	.other		__nv_reservedSMEM_offset_0_alias,@"STO_CUDA_RESERVED_SHARED STV_DEFAULT"
__nv_reservedSMEM_offset_0_alias:
	.zero		0
.nv.shared.reserved.0:
	.zero		64
	.weak		__nv_reservedSMEM_tcgen05_partition
	.type		__nv_reservedSMEM_tcgen05_partition,@object
	.size		__nv_reservedSMEM_tcgen05_partition,(.L_0 - __nv_reservedSMEM_tcgen05_partition)
__nv_reservedSMEM_tcgen05_partition:
	.zero		32
.L_0:


//--------------------- .nv.global                --------------------------
	.section	.nv.global,"aw",@nobits
.nv.global:
	.type		_ZN40_INTERNAL_1d7fd0a2_4_k_cu_8d16aa20_178624cute1_E,@object
	.size		_ZN40_INTERNAL_1d7fd0a2_4_k_cu_8d16aa20_178624cute1_E,(_ZN40_INTERNAL_1d7fd0a2_4_k_cu_8d16aa20_178624cuda3std3__45__cpo6cbeginE - _ZN40_INTERNAL_1d7fd0a2_4_k_cu_8d16aa20_178624cute1_E)
_ZN40_INTERNAL_1d7fd0a2_4_k_cu_8d16aa20_178624cute1_E:
	.zero		1
	.type		_ZN40_INTERNAL_1d7fd0a2_4_k_cu_8d16aa20_178624cuda3std3__45__cpo6cbeginE,@object
	.size		_ZN40_INTERNAL_1d7fd0a2_4_k_cu_8d16aa20_178624cuda3std3__45__cpo6cbeginE,(_ZN40_INTERNAL_1d7fd0a2_4_k_cu_8d16aa20_178624cuda3std3__48in_placeE - _ZN40_INTERNAL_1d7fd0a2_4_k_cu_8d16aa20_178624cuda3std3__45__cpo6cbeginE)
_ZN40_INTERNAL_1d7fd0a2_4_k_cu_8d16aa20_178624cuda3std3__45__cpo6cbeginE:
	.zero		1
	.type		_ZN40_INTERNAL_1d7fd0a2_4_k_cu_8d16aa20_178624cuda3std3__48in_placeE,@object
	.size		_ZN40_INTERNAL_1d7fd0a2_4_k_cu_8d16aa20_178624cuda3std3__48in_placeE,(_ZN40_INTERNAL_1d7fd0a2_4_k_cu_8d16aa20_178624cuda3std6ranges3__45__cpo9iter_moveE - _ZN40_INTERNAL_1d7fd0a2_4_k_cu_8d16aa20_178624cuda3std3__48in_placeE)
_ZN40_INTERNAL_1d7fd0a2_4_k_cu_8d16aa20_178624cuda3std3__48in_placeE:
	.zero		1
	.type		_ZN40_INTERNAL_1d7fd0a2_4_k_cu_8d16aa20_178624cuda3std6ranges3__45__cpo9iter_moveE,@object
	.size		_ZN40_INTERNAL_1d7fd0a2_4_k_cu_8d16aa20_178624cuda3std6ranges3__45__cpo9iter_moveE,(_ZN40_INTERNAL_1d7fd0a2_4_k_cu_8d16aa20_178624cuda3std3__45__cpo5beginE - _ZN40_INTERNAL_1d7fd0a2_4_k_cu_8d16aa20_178624cuda3std6ranges3__45__cpo9iter_moveE)
_ZN40_INTERNAL_1d7fd0a2_4_k_cu_8d16aa20_178624cuda3std6ranges3__45__cpo9iter_moveE:
	.zero		1
	.type		_ZN40_INTERNAL_1d7fd0a2_4_k_cu_8d16aa20_178624cuda3std3__45__cpo5beginE,@object
	.size		_ZN40_INTERNAL_1d7fd0a2_4_k_cu_8d16aa20_178624cuda3std3__45__cpo5beginE,(_ZN40_INTERNAL_1d7fd0a2_4_k_cu_8d16aa20_178624cuda3std3__442_GLOBAL__N__1d7fd0a2_4_k_cu_8d16aa20_178626ignoreE - _ZN40_INTERNAL_1d7fd0a2_4_k_cu_8d16aa20_178624cuda3std3__45__cpo5beginE)
_ZN40_INTERNAL_1d7fd0a2_4_k_cu_8d16aa20_178624cuda3std3__45__cpo5beginE:
	.zero		1
	.type		_ZN40_INTERNAL_1d7fd0a2_4_k_cu_8d16aa20_178624cuda3std3__442_GLOBAL__N__1d7fd0a2_4_k_cu_8d16aa20_178626ignoreE,@object
	.size		_ZN40_INTERNAL_1d7fd0a2_4_k_cu_8d16aa20_178624cuda3std3__442_GLOBAL__N__1d7fd0a2_4_k_cu_8d16aa20_178626ignoreE,(_ZN40_INTERNAL_1d7fd0a2_4_k_cu_8d16aa20_178624cute7productE - _ZN40_INTERNAL_1d7fd0a2_4_k_cu_8d16aa20_178624cuda3std3__442_GLOBAL__N__1d7fd0a2_4_k_cu_8d16aa20_178626ignoreE)
_ZN40_INTERNAL_1d7fd0a2_4_k_cu_8d16aa20_178624cuda3std3__442_GLOBAL__N__1d7fd0a2_4_k_cu_8d16aa20_178626ignoreE:
	.zero		1
	.type		_ZN40_INTERNAL_1d7fd0a2_4_k_cu_8d16aa20_178624cute7productE,@object
	.size		_ZN40_INTERNAL_1d7fd0a2_4_k_cu_8d16aa20_178624cute7productE,(_ZN40_INTERNAL_1d7fd0a2_4_k_cu_8d16aa20_178624cuda3std3__45__cpo3endE - _ZN40_INTERNAL_1d7fd0a2_4_k_cu_8d16aa20_178624cute7productE)
_ZN40_INTERNAL_1d7fd0a2_4_k_cu_8d16aa20_178624cute7productE:
	.zero		1
	.type		_ZN40_INTERNAL_1d7fd0a2_4_k_cu_8d16aa20_178624cuda3std3__45__cpo3endE,@object
	.size		_ZN40_INTERNAL_1d7fd0a2_4_k_cu_8d16aa20_178624cuda3std3__45__cpo3endE,(_ZN40_INTERNAL_1d7fd0a2_4_k_cu_8d16aa20_178624cuda3std3__419piecewise_constructE - _ZN40_INTERNAL_1d7fd0a2_4_k_cu_8d16aa20_178624cuda3std3__45__cpo3endE)
_ZN40_INTERNAL_1d7fd0a2_4_k_cu_8d16aa20_178624cuda3std3__45__cpo3endE:
	.zero		1
	.type		_ZN40_INTERNAL_1d7fd0a2_4_k_cu_8d16aa20_178624cuda3std3__419piecewise_constructE,@object
	.size		_ZN40_INTERNAL_1d7fd0a2_4_k_cu_8d16aa20_178624cuda3std3__419piecewise_constructE,(_ZN40_INTERNAL_1d7fd0a2_4_k_cu_8d16aa20_178624cuda3std3__45__cpo4cendE - _ZN40_INTERNAL_1d7fd0a2_4_k_cu_8d16aa20_178624cuda3std3__419piecewise_constructE)
_ZN40_INTERNAL_1d7fd0a2_4_k_cu_8d16aa20_178624cuda3std3__419piecewise_constructE:
	.zero		1
	.type		_ZN40_INTERNAL_1d7fd0a2_4_k_cu_8d16aa20_178624cuda3std3__45__cpo4cendE,@object
	.size		_ZN40_INTERNAL_1d7fd0a2_4_k_cu_8d16aa20_178624cuda3std3__45__cpo4cendE,(_ZN40_INTERNAL_1d7fd0a2_4_k_cu_8d16aa20_178624cuda3std6ranges3__45__cpo4swapE - _ZN40_INTERNAL_1d7fd0a2_4_k_cu_8d16aa20_178624cuda3std3__45__cpo4cendE)
_ZN40_INTERNAL_1d7fd0a2_4_k_cu_8d16aa20_178624cuda3std3__45__cpo4cendE:
	.zero		1
	.type		_ZN40_INTERNAL_1d7fd0a2_4_k_cu_8d16aa20_178624cuda3std6ranges3__45__cpo4swapE,@object
	.size		_ZN40_INTERNAL_1d7fd0a2_4_k_cu_8d16aa20_178624cuda3std6ranges3__45__cpo4swapE,(.L_9 - _ZN40_INTERNAL_1d7fd0a2_4_k_cu_8d16aa20_178624cuda3std6ranges3__45__cpo4swapE)
_ZN40_INTERNAL_1d7fd0a2_4_k_cu_8d16aa20_178624cuda3std6ranges3__45__cpo4swapE:
	.zero		1
.L_9:


//--------------------- .nv.constant0._ZN7cutlass13device_kernelINS_4gemm6kernel13GemmUniversalIN4cute5tupleIJiiiiEEENS1_10collective13CollectiveMmaINS1_35MainloopSm100TmaUmmaWarpSpecializedILi6ELi2ELi4ENS5_IJNS4_1CILi1EEESB_SB_EEEEENS5_IJNSA_ILi128EEENSA_ILi16EEENSA_ILi256EEEEEEaNS5_IJlSB_lEEEaSI_NS4_8TiledMMAINS4_8MMA_AtomIJNS4_15SM100_MMA_S8_SSIaaiLi128ELi16ELNS4_4UMMA5MajorE0ELSN_0ELNSM_8SaturateE0EEEEEENS4_6LayoutISC_NS5_IJNSA_ILi0EEESS_SS_EEEEENS5_IJNS4_10UnderscoreESV_SV_EEEEENS4_13SM90_TMA_LOADENS4_14ComposedLayoutINS4_7SwizzleILi3ELi4ELi3EEENS4_18smem_ptr_flag_bitsILi8EEENSR_INS5_IJNSA_ILi8EEESE_EEENS5_IJSE_SB_EEEEEEEvNS4_8identityESY_S18_vS19_EENS_8epilogue10collective18CollectiveEpilogueINS1B_23Sm100TmaWarpSpecializedILi1ELi1ELi16ELb0ELb0EEEJSH_NS5_IJNSR_ISE_SB_EENSR_ISF_SB_EEEEEaSI_aSI_NS1B_6fusion15FusionCallbacksIS1F_NS1J_17LinearCombinationIaiaiLNS_15FloatRoundStyleE2EEESH_S1I_JEEENS4_5SM1004TMEM4LOAD26SM100_TMEM_LOAD_32dp32b16xESY_NSZ_INS10_ILi0ELi4ELi3EEES13_NSR_INS5_IJS14_SF_EEENS5_IJSF_SB_EEEEEEENS4_39AutoVectorizingCopyWithAssumedAlignmentILi128EEENS4_14SM90_TMA_STOREES1X_S1Z_S1Z_EEEvvEEEEvNT_6ParamsE --------------------------
	.section	.nv.constant0._ZN7cutlass13device_kernelINS_4gemm6kernel13GemmUniversalIN4cute5tupleIJiiiiEEENS1_10collective13CollectiveMmaINS1_35MainloopSm100TmaUmmaWarpSpecializedILi6ELi2ELi4ENS5_IJNS4_1CILi1EEESB_SB_EEEEENS5_IJNSA_ILi128EEENSA_ILi16EEENSA_ILi256EEEEEEaNS5_IJlSB_lEEEaSI_NS4_8TiledMMAINS4_8MMA_AtomIJNS4_15SM100_MMA_S8_SSIaaiLi128ELi16ELNS4_4UMMA5MajorE0ELSN_0ELNSM_8SaturateE0EEEEEENS4_6LayoutISC_NS5_IJNSA_ILi0EEESS_SS_EEEEENS5_IJNS4_10UnderscoreESV_SV_EEEEENS4_13SM90_TMA_LOADENS4_14ComposedLayoutINS4_7SwizzleILi3ELi4ELi3EEENS4_18smem_ptr_flag_bitsILi8EEENSR_INS5_IJNSA_ILi8EEESE_EEENS5_IJSE_SB_EEEEEEEvNS4_8identityESY_S18_vS19_EENS_8epilogue10collective18CollectiveEpilogueINS1B_23Sm100TmaWarpSpecializedILi1ELi1ELi16ELb0ELb0EEEJSH_NS5_IJNSR_ISE_SB_EENSR_ISF_SB_EEEEEaSI_aSI_NS1B_6fusion15FusionCallbacksIS1F_NS1J_17LinearCombinationIaiaiLNS_15FloatRoundStyleE2EEESH_S1I_JEEENS4_5SM1004TMEM4LOAD26SM100_TMEM_LOAD_32dp32b16xESY_NSZ_INS10_ILi0ELi4ELi3EEES13_NSR_INS5_IJS14_SF_EEENS5_IJSF_SB_EEEEEEENS4_39AutoVectorizingCopyWithAssumedAlignmentILi128EEENS4_14SM90_TMA_STOREES1X_S1Z_S1Z_EEEvvEEEEvNT_6ParamsE,"a",@progbits
	.sectionflags	@""
	.align	4
.nv.constant0._ZN7cutlass13device_kernelINS_4gemm6kernel13GemmUniversalIN4cute5tupleIJiiiiEEENS1_10collective13CollectiveMmaINS1_35MainloopSm100TmaUmmaWarpSpecializedILi6ELi2ELi4ENS5_IJNS4_1CILi1EEESB_SB_EEEEENS5_IJNSA_ILi128EEENSA_ILi16EEENSA_ILi256EEEEEEaNS5_IJlSB_lEEEaSI_NS4_8TiledMMAINS4_8MMA_AtomIJNS4_15SM100_MMA_S8_SSIaaiLi128ELi16ELNS4_4UMMA5MajorE0ELSN_0ELNSM_8SaturateE0EEEEEENS4_6LayoutISC_NS5_IJNSA_ILi0EEESS_SS_EEEEENS5_IJNS4_10UnderscoreESV_SV_EEEEENS4_13SM90_TMA_LOADENS4_14ComposedLayoutINS4_7SwizzleILi3ELi4ELi3EEENS4_18smem_ptr_flag_bitsILi8EEENSR_INS5_IJNSA_ILi8EEESE_EEENS5_IJSE_SB_EEEEEEEvNS4_8identityESY_S18_vS19_EENS_8epilogue10collective18CollectiveEpilogueINS1B_23Sm100TmaWarpSpecializedILi1ELi1ELi16ELb0ELb0EEEJSH_NS5_IJNSR_ISE_SB_EENSR_ISF_SB_EEEEEaSI_aSI_NS1B_6fusion15FusionCallbacksIS1F_NS1J_17LinearCombinationIaiaiLNS_15FloatRoundStyleE2EEESH_S1I_JEEENS4_5SM1004TMEM4LOAD26SM100_TMEM_LOAD_32dp32b16xESY_NSZ_INS10_ILi0ELi4ELi3EEES13_NSR_INS5_IJS14_SF_EEENS5_IJSF_SB_EEEEEEENS4_39AutoVectorizingCopyWithAssumedAlignmentILi128EEENS4_14SM90_TMA_STOREES1X_S1Z_S1Z_EEEvvEEEEvNT_6ParamsE:
	.zero		2944


//--------------------- SYMBOLS --------------------------

	.type		.nv.reservedSmem.offset0,@object
	.size		.nv.reservedSmem.offset0,0x4
	.type		.nv.reservedSmem.cap,@object
	.size		.nv.reservedSmem.cap,0x4
	.type		__assertfail,@function
